def matmul_kernel(
    a_ptr,
    b_ptr,
    c_ptr,
    M,
    N,
    K,
    stride_am,
    stride_ak,
    stride_bk,
    stride_bn,
    stride_cm,
    stride_cn,
    BLOCK_M: tl.constexpr,
    BLOCK_N: tl.constexpr,
    BLOCK_K: tl.constexpr,
    GROUP_M: tl.constexpr,
):
    pid = tl.program_id(axis=0)
    num_pid_m = tl.cdiv(M, BLOCK_M)
    num_pid_n = tl.cdiv(N, BLOCK_N)
    num_pid_in_group = GROUP_M * num_pid_n
    group_id = pid // num_pid_in_group
    first_pid_m = group_id * GROUP_M
    group_size_m = min(num_pid_m - first_pid_m, GROUP_M)
    pid_m = first_pid_m + ((pid % num_pid_in_group) % group_size_m)
    pid_n = (pid % num_pid_in_group) // group_size_m

    offs_am = (pid_m * BLOCK_M + tl.arange(0, BLOCK_M)) % M
    offs_bn = (pid_n * BLOCK_N + tl.arange(0, BLOCK_N)) % N
    offs_k = tl.arange(0, BLOCK_K)
    a_ptrs = a_ptr + offs_am[:, None] * stride_am + offs_k[None, :] * stride_ak
    b_ptrs = b_ptr + offs_k[:, None] * stride_bk + offs_bn[None, :] * stride_bn

    acc = tl.zeros((BLOCK_M, BLOCK_N), dtype=tl.float32)
    for kk in range(0, tl.cdiv(K, BLOCK_K)):
        a = tl.load(a_ptrs, mask=offs_k[None, :] < K - kk * BLOCK_K, other=0.0)
        b = tl.load(b_ptrs, mask=offs_k[:, None] < K - kk * BLOCK_K, other=0.0)
        acc = tl.dot(a, b, acc)
        a_ptrs += BLOCK_K * stride_ak
        b_ptrs += BLOCK_K * stride_bk

    c = acc.to(c_ptr.dtype.element_ty)
    offs_cm = pid_m * BLOCK_M + tl.arange(0, BLOCK_M)
    offs_cn = pid_n * BLOCK_N + tl.arange(0, BLOCK_N)
    c_ptrs = c_ptr + offs_cm[:, None] * stride_cm + offs_cn[None, :] * stride_cn
    mask = (offs_cm[:, None] < M) & (offs_cn[None, :] < N)
    tl.store(c_ptrs, c, mask=mask)

# config = {"BLOCK_K": 32, "BLOCK_M": 256, "BLOCK_N": 128, "GROUP_M": 8, "arch": "sm_100", "dtype": "fp32", "num_ctas": 1, "num_stages": 3, "num_warps": 16}
# arch = sm_100


// ===== COMPILED SASS (sm_100a) =====

	.target	sm_100a

	.elftype	@"ET_EXEC"


//--------------------- .note.nv.tkinfo           --------------------------
	.section	.note.nv.tkinfo,"",@"SHT_NOTE"
	.sectionflags	@"SHF_NOTE_NV_TKINFO"
	.tkinfo
        /*0018*/ 	.word	0x00000081
        /*0030*/ 	.string	""
        /*0030*/ 	.string	"ptxas-blackwell"
        /*0030*/ 	.string	"Cuda compilation tools, release 12.9, V12.9.86"
        /*0030*/ 	.string	"Build cuda_12.9.r12.9/compiler.36037853_0"
        /*0030*/ 	.string	"-v  -suppress-debug-info  -lineinfo  -arch sm_100a "



//--------------------- .note.nv.cuver            --------------------------
	.section	.note.nv.cuver,"",@"SHT_NOTE"
	.sectionflags	@"SHF_NOTE_NV_CUVER"
        /*0018*/ 	.short	0x0001
        /*001a*/ 	.short	0x0064
        /*001c*/ 	.short	0x0001
        /*001e*/ 	.short	0x0000
        /*0020*/ 	.short	0x0001
        /*0022*/ 	.short	0x0000


//--------------------- .nv.info                  --------------------------
	.section	.nv.info,"",@"SHT_CUDA_INFO"
	.align	4


	//----- nvinfo : EIATTR_REGCOUNT
	.align		4
        /*0000*/ 	.byte	0x04, 0x2f
        /*0002*/ 	.short	(.L_1 - .L_0)
	.align		4
.L_0:
        /*0004*/ 	.word	index@(matmul_kernel)
        /*0008*/ 	.word	0x00000080


	//----- nvinfo : EIATTR_FRAME_SIZE
	.align		4
.L_1:
        /*000c*/ 	.byte	0x04, 0x11
        /*000e*/ 	.short	(.L_3 - .L_2)
	.align		4
.L_2:
        /*0010*/ 	.word	index@(matmul_kernel)
        /*0014*/ 	.word	0x000000a0


	//----- nvinfo : EIATTR_MIN_STACK_SIZE
	.align		4
.L_3:
        /*0018*/ 	.byte	0x04, 0x12
        /*001a*/ 	.short	(.L_5 - .L_4)
	.align		4
.L_4:
        /*001c*/ 	.word	index@(matmul_kernel)
        /*0020*/ 	.word	0x000000a0
.L_5:


//--------------------- .nv.info.matmul_kernel    --------------------------
	.section	.nv.info.matmul_kernel,"",@"SHT_CUDA_INFO"
	.sectionflags	@""
	.align	4


	//----- nvinfo : EIATTR_CUDA_API_VERSION
	.align		4
        /*0000*/ 	.byte	0x04, 0x37
        /*0002*/ 	.short	(.L_7 - .L_6)
.L_6:
        /*0004*/ 	.word	0x00000081


	//----- nvinfo : EIATTR_KPARAM_INFO
	.align		4
.L_7:
        /*0008*/ 	.byte	0x04, 0x17
        /*000a*/ 	.short	(.L_9 - .L_8)
.L_8:
        /*000c*/ 	.word	0x00000000
        /*0010*/ 	.short	0x000d
        /*0012*/ 	.short	0x0048
        /*0014*/ 	.byte	0x00, 0xf4, 0x21, 0x00


	//----- nvinfo : EIATTR_KPARAM_INFO
	.align		4
.L_9:
        /*0018*/ 	.byte	0x04, 0x17
        /*001a*/ 	.short	(.L_11 - .L_10)
.L_10:
        /*001c*/ 	.word	0x00000000
        /*0020*/ 	.short	0x000c
        /*0022*/ 	.short	0x0040
        /*0024*/ 	.byte	0x00, 0xf4, 0x21, 0x00


	//----- nvinfo : EIATTR_KPARAM_INFO
	.align		4
.L_11:
        /*0028*/ 	.byte	0x04, 0x17
        /*002a*/ 	.short	(.L_13 - .L_12)
.L_12:
        /*002c*/ 	.word	0x00000000
        /*0030*/ 	.short	0x000b
        /*0032*/ 	.short	0x0038
        /*0034*/ 	.byte	0x00, 0xf0, 0x11, 0x00


	//----- nvinfo : EIATTR_KPARAM_INFO
	.align		4
.L_13:
        /*0038*/ 	.byte	0x04, 0x17
        /*003a*/ 	.short	(.L_15 - .L_14)
.L_14:
        /*003c*/ 	.word	0x00000000
        /*0040*/ 	.short	0x000a
        /*0042*/ 	.short	0x0034
        /*0044*/ 	.byte	0x00, 0xf0, 0x11, 0x00


	//----- nvinfo : EIATTR_KPARAM_INFO
	.align		4
.L_15:
        /*0048*/ 	.byte	0x04, 0x17
        /*004a*/ 	.short	(.L_17 - .L_16)
.L_16:
        /*004c*/ 	.word	0x00000000
        /*0050*/ 	.short	0x0009
        /*0052*/ 	.short	0x0030
        /*0054*/ 	.byte	0x00, 0xf0, 0x11, 0x00


	//----- nvinfo : EIATTR_KPARAM_INFO
	.align		4
.L_17:
        /*0058*/ 	.byte	0x04, 0x17
        /*005a*/ 	.short	(.L_19 - .L_18)
.L_18:
        /*005c*/ 	.word	0x00000000
        /*0060*/ 	.short	0x0008
        /*0062*/ 	.short	0x002c
        /*0064*/ 	.byte	0x00, 0xf0, 0x11, 0x00


	//----- nvinfo : EIATTR_KPARAM_INFO
	.align		4
.L_19:
        /*0068*/ 	.byte	0x04, 0x17
        /*006a*/ 	.short	(.L_21 - .L_20)
.L_20:
        /*006c*/ 	.word	0x00000000
        /*0070*/ 	.short	0x0007
        /*0072*/ 	.short	0x0028
        /*0074*/ 	.byte	0x00, 0xf0, 0x11, 0x00


	//----- nvinfo : EIATTR_KPARAM_INFO
	.align		4
.L_21:
        /*0078*/ 	.byte	0x04, 0x17
        /*007a*/ 	.short	(.L_23 - .L_22)
.L_22:
        /*007c*/ 	.word	0x00000000
        /*0080*/ 	.short	0x0006
        /*0082*/ 	.short	0x0024
        /*0084*/ 	.byte	0x00, 0xf0, 0x11, 0x00


	//----- nvinfo : EIATTR_KPARAM_INFO
	.align		4
.L_23:
        /*0088*/ 	.byte	0x04, 0x17
        /*008a*/ 	.short	(.L_25 - .L_24)
.L_24:
        /*008c*/ 	.word	0x00000000
        /*0090*/ 	.short	0x0005
        /*0092*/ 	.short	0x0020
        /*0094*/ 	.byte	0x00, 0xf0, 0x11, 0x00


	//----- nvinfo : EIATTR_KPARAM_INFO
	.align		4
.L_25:
        /*0098*/ 	.byte	0x04, 0x17
        /*009a*/ 	.short	(.L_27 - .L_26)
.L_26:
        /*009c*/ 	.word	0x00000000
        /*00a0*/ 	.short	0x0004
        /*00a2*/ 	.short	0x001c
        /*00a4*/ 	.byte	0x00, 0xf0, 0x11, 0x00


	//----- nvinfo : EIATTR_KPARAM_INFO
	.align		4
.L_27:
        /*00a8*/ 	.byte	0x04, 0x17
        /*00aa*/ 	.short	(.L_29 - .L_28)
.L_28:
        /*00ac*/ 	.word	0x00000000
        /*00b0*/ 	.short	0x0003
        /*00b2*/ 	.short	0x0018
        /*00b4*/ 	.byte	0x00, 0xf0, 0x11, 0x00


	//----- nvinfo : EIATTR_KPARAM_INFO
	.align		4
.L_29:
        /*00b8*/ 	.byte	0x04, 0x17
        /*00ba*/ 	.short	(.L_31 - .L_30)
.L_30:
        /*00bc*/ 	.word	0x00000000
        /*00c0*/ 	.short	0x0002
        /*00c2*/ 	.short	0x0010
        /*00c4*/ 	.byte	0x00, 0xf4, 0x21, 0x00


	//----- nvinfo : EIATTR_KPARAM_INFO
	.align		4
.L_31:
        /*00c8*/ 	.byte	0x04, 0x17
        /*00ca*/ 	.short	(.L_33 - .L_32)
.L_32:
        /*00cc*/ 	.word	0x00000000
        /*00d0*/ 	.short	0x0001
        /*00d2*/ 	.short	0x0008
        /*00d4*/ 	.byte	0x00, 0xf4, 0x21, 0x00


	//----- nvinfo : EIATTR_KPARAM_INFO
	.align		4
.L_33:
        /*00d8*/ 	.byte	0x04, 0x17
        /*00da*/ 	.short	(.L_35 - .L_34)
.L_34:
        /*00dc*/ 	.word	0x00000000
        /*00e0*/ 	.short	0x0000
        /*00e2*/ 	.short	0x0000
        /*00e4*/ 	.byte	0x00, 0xf4, 0x21, 0x00


	//----- nvinfo : EIATTR_SPARSE_MMA_MASK
	.align		4
.L_35:
        /*00e8*/ 	.byte	0x03, 0x50
        /*00ea*/ 	.short	0x0000


	//----- nvinfo : EIATTR_MAXREG_COUNT
	.align		4
        /*00ec*/ 	.byte	0x03, 0x1b
        /*00ee*/ 	.short	0x0080


	//----- nvinfo : EIATTR_NUM_BARRIERS
	.align		4
        /*00f0*/ 	.byte	0x02, 0x4c
        /*00f2*/ 	.byte	0x01
	.zero		1


	//----- nvinfo : EIATTR_ANNOTATIONS
	.align		4
        /*00f4*/ 	.byte	0x04, 0x55
        /*00f6*/ 	.short	(.L_37 - .L_36)


	//   ....[0]....
.L_36:
        /*00f8*/ 	.word	0x00000001
        /*00fc*/ 	.byte	0x20, 0x06, 0x00, 0x00, 0x01, 0x00, 0x00, 0x00, 0xa0, 0x07, 0x00, 0x00, 0x01, 0x00, 0x00, 0x00
        /* <DEDUP_REMOVED lines=40> */
        /*038c*/ 	.byte	0xf0, 0x49, 0x00, 0x00


	//----- nvinfo : EIATTR_VRC_CTA_INIT_COUNT
	.align		4
.L_37:
        /*0390*/ 	.byte	0x02, 0x4a
	.zero		1
	.zero		1


	//----- nvinfo : EIATTR_EXIT_INSTR_OFFSETS
	.align		4
        /*0394*/ 	.byte	0x04, 0x1c
        /*0396*/ 	.short	(.L_39 - .L_38)


	//   ....[0]....
.L_38:
        /*0398*/ 	.word	0x00006600


	//   ....[1]....
        /*039c*/ 	.word	0x00006620


	//----- nvinfo : EIATTR_REQNTID
	.align		4
.L_39:
        /*03a0*/ 	.byte	0x04, 0x10
        /*03a2*/ 	.short	(.L_41 - .L_40)
.L_40:
        /*03a4*/ 	.word	0x00000200
        /*03a8*/ 	.word	0x00000001
        /*03ac*/ 	.word	0x00000001


	//----- nvinfo : EIATTR_CBANK_PARAM_SIZE
	.align		4
.L_41:
        /*03b0*/ 	.byte	0x03, 0x19
        /*03b2*/ 	.short	0x0050


	//----- nvinfo : EIATTR_PARAM_CBANK
	.align		4
        /*03b4*/ 	.byte	0x04, 0x0a
        /*03b6*/ 	.short	(.L_43 - .L_42)
	.align		4
.L_42:
        /*03b8*/ 	.word	index@(.nv.constant0.matmul_kernel)
        /*03bc*/ 	.short	0x0380
        /*03be*/ 	.short	0x0050


	//----- nvinfo : EIATTR_SW_WAR
	.align		4
.L_43:
        /*03c0*/ 	.byte	0x04, 0x36
        /*03c2*/ 	.short	(.L_45 - .L_44)
.L_44:
        /*03c4*/ 	.word	0x00000008
.L_45:


//--------------------- .nv.compat                --------------------------
	.section	.nv.compat,"",@"SHT_CUDA_COMPAT_INFO"
	.align	4
        /*0000*/ 	.byte	0x02, 0x02, 0x01, 0x00, 0x02, 0x05, 0x05, 0x00, 0x02, 0x03, 0x00, 0x00, 0x02, 0x06, 0x01, 0x00


//--------------------- .nv.callgraph             --------------------------
	.section	.nv.callgraph,"",@"SHT_CUDA_CALLGRAPH"
	.align	4
	.sectionentsize	8
	.align		4
        /*0000*/ 	.word	0x00000000
	.align		4
        /*0004*/ 	.word	0xffffffff
	.align		4
        /*0008*/ 	.word	0x00000000
	.align		4
        /*000c*/ 	.word	0xfffffffe
	.align		4
        /*0010*/ 	.word	0x00000000
	.align		4
        /*0014*/ 	.word	0xfffffffd
	.align		4
        /*0018*/ 	.word	0x00000000
	.align		4
        /*001c*/ 	.word	0xfffffffc


//--------------------- .text.matmul_kernel       --------------------------
	.section	.text.matmul_kernel,"ax",@progbits
	.align	128
        .global         matmul_kernel
        .type           matmul_kernel,@function
        .size           matmul_kernel,(.L_x_4 - matmul_kernel)
        .other          matmul_kernel,@"STO_CUDA_ENTRY STV_DEFAULT"
matmul_kernel:
.text.matmul_kernel:
[----:B------:R-:W1:Y:S08]  /*0000*/  LDC R1, c[0x0][0x37c] ;  /* 0x0000df00ff017b82 */ /* 0x000e700000000800 */
[----:B------:R-:W2:Y:S01]  /*0010*/  LDC.64 R110, c[0x0][0x398] ;  /* 0x0000e600ff6e7b82 */ /* 0x000ea20000000a00 */
[----:B------:R-:W3:Y:S01]  /*0020*/  S2R R5, SR_CTAID.X ;  /* 0x0000000000057919 */ /* 0x000ee20000002500 */
[----:B------:R-:W4:Y:S01]  /*0030*/  LDCU.128 UR12, c[0x0][0x380] ;  /* 0x00007000ff0c77ac */ /* 0x000f220008000c00 */
[----:B-1----:R-:W-:Y:S01]  /*0040*/  VIADD R1, R1, 0xffffff60 ;  /* 0xffffff6001017836 */ /* 0x002fe20000000000 */
[----:B------:R-:W1:Y:S01]  /*0050*/  S2R R100, SR_TID.X ;  /* 0x0000000000647919 */ /* 0x000e620000002100 */
[----:B------:R-:W5:Y:S03]  /*0060*/  LDCU UR6, c[0x0][0x3b0] ;  /* 0x00007600ff0677ac */ /* 0x000f660008000800 */
[----:B------:R-:W3:Y:S01]  /*0070*/  S2UR UR5, SR_CgaCtaId ;  /* 0x00000000000579c3 */ /* 0x000ee20000008800 */
[----:B------:R-:W1:Y:S01]  /*0080*/  LDCU.64 UR10, c[0x0][0x358] ;  /* 0x00006b00ff0a77ac */ /* 0x000e620008000a00 */
[----:B------:R-:W-:Y:S01]  /*0090*/  UMOV UR4, 0x400 ;  /* 0x0000040000047882 */ /* 0x000fe20000000000 */
[----:B--2---:R-:W-:Y:S01]  /*00a0*/  VIADD R0, R111, 0x7f ;  /* 0x0000007f6f007836 */ /* 0x004fe20000000000 */
[----:B------:R-:W-:-:S02]  /*00b0*/  IABS R16, R111 ;  /* 0x0000006f00107213 */ /* 0x000fc40000000000 */
[----:B------:R-:W-:Y:S02]  /*00c0*/  IABS R17, R110 ;  /* 0x0000006e00117213 */ /* 0x000fe40000000000 */
[----:B------:R-:W-:Y:S01]  /*00d0*/  SHF.R.S32.HI R3, RZ, 0x1f, R0 ;  /* 0x0000001fff037819 */ /* 0x000fe20000011400 */
[----:B---3--:R-:W-:-:S03]  /*00e0*/  ULEA UR5, UR5, UR4, 0x18 ;  /* 0x0000000405057291 */ /* 0x008fc6000f8ec0ff */
[----:B------:R-:W-:Y:S02]  /*00f0*/  LEA.HI R3, R3, R0, RZ, 0x7 ;  /* 0x0000000003037211 */ /* 0x000fe400078f38ff */
[----:B------:R-:W-:Y:S02]  /*0100*/  IABS R8, R5 ;  /* 0x0000000500087213 */ /* 0x000fe40000000000 */
[----:B------:R-:W-:Y:S02]  /*0110*/  SHF.R.S32.HI R3, RZ, 0x7, R3 ;  /* 0x00000007ff037819 */ /* 0x000fe40000011403 */
[----:B-1----:R-:W-:-:S03]  /*0120*/  LOP3.LUT R80, R100, 0x1f, RZ, 0xc0, !PT ;  /* 0x0000001f64507812 */ /* 0x002fc600078ec0ff */
[----:B------:R-:W-:-:S05]  /*0130*/  IMAD.SHL.U32 R4, R3, 0x8, RZ ;  /* 0x0000000803047824 */ /* 0x000fca00078e00ff */
[-C--:B------:R-:W-:Y:S02]  /*0140*/  IABS R7, R4.reuse ;  /* 0x0000000400077213 */ /* 0x080fe40000000000 */
[----:B------:R-:W-:Y:S02]  /*0150*/  IABS R10, R4 ;  /* 0x00000004000a7213 */ /* 0x000fe40000000000 */
[----:B------:R-:W1:Y:S08]  /*0160*/  I2F.RP R0, R7 ;  /* 0x0000000700007306 */ /* 0x000e700000209400 */
[----:B-1----:R-:W1:Y:S02]  /*0170*/  MUFU.RCP R0, R0 ;  /* 0x0000000000007308 */ /* 0x002e640000001000 */
[----:B-1----:R-:W-:-:S02]  /*0180*/  VIADD R2, R0, 0xffffffe ;  /* 0x0ffffffe00027836 */ /* 0x002fc40000000000 */
[----:B------:R-:W-:-:S04]  /*0190*/  IMAD.MOV R0, RZ, RZ, -R10 ;  /* 0x000000ffff007224 */ /* 0x000fc800078e0a0a */
[----:B------:R1:W2:Y:S02]  /*01a0*/  F2I.FTZ.U32.TRUNC.NTZ R3, R2 ;  /* 0x0000000200037305 */ /* 0x0002a4000021f000 */
[----:B-1----:R-:W-:Y:S02]  /*01b0*/  IMAD.MOV.U32 R2, RZ, RZ, RZ ;  /* 0x000000ffff027224 */ /* 0x002fe400078e00ff */
[----:B--2---:R-:W-:-:S04]  /*01c0*/  IMAD.MOV R6, RZ, RZ, -R3 ;  /* 0x000000ffff067224 */ /* 0x004fc800078e0a03 */
[----:B------:R-:W-:Y:S02]  /*01d0*/  IMAD R9, R6, R7, RZ ;  /* 0x0000000706097224 */ /* 0x000fe400078e02ff */
[----:B------:R-:W-:Y:S02]  /*01e0*/  IMAD.MOV.U32 R6, RZ, RZ, R8 ;  /* 0x000000ffff067224 */ /* 0x000fe400078e0008 */
[----:B------:R-:W-:-:S06]  /*01f0*/  IMAD.HI.U32 R3, R3, R9, R2 ;  /* 0x0000000903037227 */ /* 0x000fcc00078e0002 */
[----:B------:R-:W-:-:S04]  /*0200*/  IMAD.HI.U32 R3, R3, R6, RZ ;  /* 0x0000000603037227 */ /* 0x000fc800078e00ff */
[----:B------:R-:W-:-:S05]  /*0210*/  IMAD R0, R3, R0, R6 ;  /* 0x0000000003007224 */ /* 0x000fca00078e0206 */
[----:B------:R-:W-:-:S13]  /*0220*/  ISETP.GT.U32.AND P1, PT, R7, R0, PT ;  /* 0x000000000700720c */ /* 0x000fda0003f24070 */
[----:B------:R-:W-:Y:S02]  /*0230*/  @!P1 IMAD.IADD R0, R0, 0x1, -R7 ;  /* 0x0000000100009824 */ /* 0x000fe400078e0a07 */
[----:B------:R-:W-:Y:S01]  /*0240*/  @!P1 VIADD R3, R3, 0x1 ;  /* 0x0000000103039836 */ /* 0x000fe20000000000 */
[----:B------:R-:W-:Y:S02]  /*0250*/  ISETP.NE.AND P1, PT, R4, RZ, PT ;  /* 0x000000ff0400720c */ /* 0x000fe40003f25270 */
[----:B------:R-:W-:Y:S02]  /*0260*/  ISETP.GE.U32.AND P0, PT, R0, R7, PT ;  /* 0x000000070000720c */ /* 0x000fe40003f06070 */
[----:B------:R-:W-:Y:S01]  /*0270*/  LOP3.LUT R0, R5, R4, RZ, 0x3c, !PT ;  /* 0x0000000405007212 */ /* 0x000fe200078e3cff */
[----:B------:R-:W1:Y:S03]  /*0280*/  I2F.RP R7, R16 ;  /* 0x0000001000077306 */ /* 0x000e660000209400 */
[----:B------:R-:W-:Y:S01]  /*0290*/  ISETP.GE.AND P2, PT, R0, RZ, PT ;  /* 0x000000ff0000720c */ /* 0x000fe20003f46270 */
[----:B------:R-:W-:-:S06]  /*02a0*/  VIADD R0, R110, 0xff ;  /* 0x000000ff6e007836 */ /* 0x000fcc0000000000 */
[----:B------:R-:W-:-:S04]  /*02b0*/  @P0 VIADD R3, R3, 0x1 ;  /* 0x0000000103030836 */ /* 0x000fc80000000000 */
[----:B------:R-:W-:Y:S01]  /*02c0*/  IMAD.MOV.U32 R2, RZ, RZ, R3 ;  /* 0x000000ffff027224 */ /* 0x000fe200078e0003 */
[----:B------:R-:W-:Y:S01]  /*02d0*/  SHF.R.S32.HI R3, RZ, 0x1f, R0 ;  /* 0x0000001fff037819 */ /* 0x000fe20000011400 */
[----:B-1----:R-:W-:Y:S02]  /*02e0*/  MUFU.RCP R7, R7 ;  /* 0x0000000700077308 */ /* 0x002fe40000001000 */
[----:B------:R-:W-:Y:S01]  /*02f0*/  @!P2 IMAD.MOV R2, RZ, RZ, -R2 ;  /* 0x000000ffff02a224 */ /* 0x000fe200078e0a02 */
[----:B------:R-:W-:Y:S02]  /*0300*/  @!P1 LOP3.LUT R2, RZ, R4, RZ, 0x33, !PT ;  /* 0x00000004ff029212 */ /* 0x000fe400078e33ff */
[----:B------:R-:W-:-:S03]  /*0310*/  LEA.HI R3, R3, R0, RZ, 0x8 ;  /* 0x0000000003037211 */ /* 0x000fc600078f40ff */
[----:B------:R-:W-:Y:S02]  /*0320*/  IMAD.SHL.U32 R8, R2, 0x8, RZ ;  /* 0x0000000802087824 */ /* 0x000fe400078e00ff */
[----:B------:R-:W-:-:S03]  /*0330*/  IMAD.MOV R2, RZ, RZ, -R2 ;  /* 0x000000ffff027224 */ /* 0x000fc600078e0a02 */
[----:B------:R-:W-:Y:S01]  /*0340*/  LEA.HI.SX32 R3, R3, -R8, 0x18 ;  /* 0x8000000803037211 */ /* 0x000fe200078fc2ff */
[----:B------:R-:W-:Y:S02]  /*0350*/  IMAD R10, R4, R2, R5 ;  /* 0x00000002040a7224 */ /* 0x000fe400078e0205 */
[----:B------:R-:W-:Y:S01]  /*0360*/  IMAD.MOV.U32 R2, RZ, RZ, RZ ;  /* 0x000000ffff027224 */ /* 0x000fe200078e00ff */
[----:B------:R-:W-:-:S04]  /*0370*/  VIMNMX R11, PT, PT, R3, 0x8, PT ;  /* 0x00000008030b7848 */ /* 0x000fc80003fe0100 */
[-C--:B------:R-:W-:Y:S02]  /*0380*/  IABS R9, R11.reuse ;  /* 0x0000000b00097213 */ /* 0x080fe40000000000 */
[----:B------:R-:W-:Y:S02]  /*0390*/  IABS R4, R11 ;  /* 0x0000000b00047213 */ /* 0x000fe40000000000 */
[----:B------:R-:W1:Y:S08]  /*03a0*/  I2F.RP R0, R9 ;  /* 0x0000000900007306 */ /* 0x000e700000209400 */
[----:B-1----:R-:W1:Y:S02]  /*03b0*/  MUFU.RCP R0, R0 ;  /* 0x0000000000007308 */ /* 0x002e640000001000 */
[----:B-1----:R-:W-:Y:S01]  /*03c0*/  VIADD R3, R0, 0xffffffe ;  /* 0x0ffffffe00037836 */ /* 0x002fe20000000000 */
[----:B------:R-:W-:-:S05]  /*03d0*/  IABS R0, R10 ;  /* 0x0000000a00007213 */ /* 0x000fca0000000000 */
[----:B------:R-:W1:Y:S02]  /*03e0*/  F2I.FTZ.U32.TRUNC.NTZ R3, R3 ;  /* 0x0000000300037305 */ /* 0x000e64000021f000 */
[----:B-1----:R-:W-:-:S04]  /*03f0*/  IMAD.MOV R6, RZ, RZ, -R3 ;  /* 0x000000ffff067224 */ /* 0x002fc800078e0a03 */
[----:B------:R-:W-:Y:S02]  /*0400*/  IMAD R5, R6, R9, RZ ;  /* 0x0000000906057224 */ /* 0x000fe400078e02ff */
[----:B------:R-:W1:Y:S02]  /*0410*/  I2F.RP R6, R17 ;  /* 0x0000001100067306 */ /* 0x000e640000209400 */
[----:B------:R-:W-:-:S04]  /*0420*/  IMAD.HI.U32 R2, R3, R5, R2 ;  /* 0x0000000503027227 */ /* 0x000fc800078e0002 */
[----:B------:R-:W-:Y:S02]  /*0430*/  IMAD.MOV.U32 R3, RZ, RZ, R0 ;  /* 0x000000ffff037224 */ /* 0x000fe400078e0000 */
[----:B------:R-:W-:Y:S02]  /*0440*/  IMAD.MOV R0, RZ, RZ, -R4 ;  /* 0x000000ffff007224 */ /* 0x000fe400078e0a04 */
[----:B------:R-:W-:-:S04]  /*0450*/  IMAD.HI.U32 R2, R2, R3, RZ ;  /* 0x0000000302027227 */ /* 0x000fc800078e00ff */
[----:B------:R-:W-:Y:S01]  /*0460*/  IMAD R0, R2, R0, R3 ;  /* 0x0000000002007224 */ /* 0x000fe200078e0203 */
[----:B-1----:R-:W1:Y:S01]  /*0470*/  MUFU.RCP R6, R6 ;  /* 0x0000000600067308 */ /* 0x002e620000001000 */
[----:B------:R-:W-:Y:S01]  /*0480*/  VIADD R4, R7, 0xffffffe ;  /* 0x0ffffffe07047836 */ /* 0x000fe20000000000 */
[----:B------:R-:W-:Y:S02]  /*0490*/  LOP3.LUT R7, R100, 0xff, RZ, 0xc0, !PT ;  /* 0x000000ff64077812 */ /* 0x000fe400078ec0ff */
[----:B------:R-:W-:-:S04]  /*04a0*/  ISETP.GT.U32.AND P1, PT, R9, R0, PT ;  /* 0x000000000900720c */ /* 0x000fc80003f24070 */
[----:B------:R-:W2:Y:S09]  /*04b0*/  F2I.FTZ.U32.TRUNC.NTZ R5, R4 ;  /* 0x0000000400057305 */ /* 0x000eb2000021f000 */
[----:B------:R-:W-:Y:S02]  /*04c0*/  @!P1 IMAD.IADD R0, R0, 0x1, -R9 ;  /* 0x0000000100009824 */ /* 0x000fe400078e0a09 */
[----:B------:R-:W-:Y:S01]  /*04d0*/  @!P1 VIADD R2, R2, 0x1 ;  /* 0x0000000102029836 */ /* 0x000fe20000000000 */
[----:B------:R-:W-:Y:S01]  /*04e0*/  ISETP.NE.AND P1, PT, R11, RZ, PT ;  /* 0x000000ff0b00720c */ /* 0x000fe20003f25270 */
[----:B-1----:R-:W-:Y:S01]  /*04f0*/  VIADD R3, R6, 0xffffffe ;  /* 0x0ffffffe06037836 */ /* 0x002fe20000000000 */
[----:B------:R-:W-:Y:S01]  /*0500*/  ISETP.GE.U32.AND P0, PT, R0, R9, PT ;  /* 0x000000090000720c */ /* 0x000fe20003f06070 */
[----:B------:R-:W-:Y:S01]  /*0510*/  IMAD.SHL.U32 R9, R7, 0x4, RZ ;  /* 0x0000000407097824 */ /* 0x000fe200078e00ff */
[----:B------:R-:W-:Y:S01]  /*0520*/  LOP3.LUT R0, R10, R11, RZ, 0x3c, !PT ;  /* 0x0000000b0a007212 */ /* 0x000fe200078e3cff */
[----:B--2---:R-:W-:-:S02]  /*0530*/  IMAD.MOV R13, RZ, RZ, -R5 ;  /* 0x000000ffff0d7224 */ /* 0x004fc400078e0a05 */
[----:B------:R-:W1:Y:S01]  /*0540*/  F2I.FTZ.U32.TRUNC.NTZ R3, R3 ;  /* 0x0000000300037305 */ /* 0x000e62000021f000 */
[----:B------:R-:W-:Y:S01]  /*0550*/  ISETP.GE.AND P2, PT, R0, RZ, PT ;  /* 0x000000ff0000720c */ /* 0x000fe20003f46270 */
[----:B------:R-:W-:Y:S01]  /*0560*/  IMAD.MOV.U32 R4, RZ, RZ, RZ ;  /* 0x000000ffff047224 */ /* 0x000fe200078e00ff */
[----:B------:R-:W-:-:S04]  /*0570*/  SHF.R.S32.HI R0, RZ, 0x8, R100 ;  /* 0x00000008ff007819 */ /* 0x000fc80000011464 */
[----:B------:R-:W-:Y:S01]  /*0580*/  SGXT R0, R0, 0x1 ;  /* 0x000000010000781a */ /* 0x000fe20000000200 */
[----:B------:R-:W-:-:S03]  /*0590*/  @P0 VIADD R2, R2, 0x1 ;  /* 0x0000000102020836 */ /* 0x000fc60000000000 */
[----:B------:R-:W-:Y:S01]  /*05a0*/  LOP3.LUT R74, R9, 0x420, R0, 0x78, !PT ;  /* 0x00000420094a7812 */ /* 0x000fe200078e7800 */
[----:B------:R-:W-:Y:S01]  /*05b0*/  IMAD.MOV.U32 R109, RZ, RZ, R2 ;  /* 0x000000ffff6d7224 */ /* 0x000fe200078e0002 */
[----:B------:R-:W-:Y:S01]  /*05c0*/  SHF.R.U32.HI R2, RZ, 0x5, R100 ;  /* 0x00000005ff027819 */ /* 0x000fe20000011664 */
[----:B------:R-:W-:Y:S02]  /*05d0*/  IMAD R9, R13, R16, RZ ;  /* 0x000000100d097224 */ /* 0x000fe400078e02ff */
[----:B------:R-:W-:Y:S01]  /*05e0*/  @!P2 IMAD.MOV R109, RZ, RZ, -R109 ;  /* 0x000000ffff6da224 */ /* 0x000fe200078e0a6d */
[----:B------:R-:W-:Y:S01]  /*05f0*/  @!P1 LOP3.LUT R109, RZ, R11, RZ, 0x33, !PT ;  /* 0x0000000bff6d9212 */ /* 0x000fe200078e33ff */
[----:B------:R-:W-:Y:S01]  /*0600*/  IMAD.HI.U32 R6, R5, R9, R4 ;  /* 0x0000000905067227 */ /* 0x000fe200078e0004 */
[----:B------:R-:W-:Y:S01]  /*0610*/  SGXT.U32 R2, R2, 0x4 ;  /* 0x000000040202781a */ /* 0x000fe20000000000 */
[----:B------:R-:W-:Y:S02]  /*0620*/  STL [R1+0x14], R74 ;  /* 0x0000144a01007387 */ /* 0x000fe40000100800 */
[----:B------:R-:W-:-:S02]  /*0630*/  IMAD.MOV R0, RZ, RZ, -R109 ;  /* 0x000000ffff007224 */ /* 0x000fc400078e0a6d */
[----:B------:R-:W-:Y:S02]  /*0640*/  IMAD.SHL.U32 R109, R109, 0x80, RZ ;  /* 0x000000806d6d7824 */ /* 0x000fe400078e00ff */
[--C-:B-1----:R-:W-:Y:S02]  /*0650*/  IMAD.MOV R12, RZ, RZ, -R3.reuse ;  /* 0x000000ffff0c7224 */ /* 0x102fe400078e0a03 */
[----:B------:R-:W-:Y:S01]  /*0660*/  IMAD R0, R11, R0, R10 ;  /* 0x000000000b007224 */ /* 0x000fe200078e020a */
[----:B------:R-:W-:Y:S01]  /*0670*/  LEA.HI R5, R100, R109, RZ, 0x1b ;  /* 0x0000006d64057211 */ /* 0x000fe200078fd8ff */
[----:B------:R-:W-:Y:S01]  /*0680*/  IMAD R9, R12, R17, RZ ;  /* 0x000000110c097224 */ /* 0x000fe200078e02ff */
[----:B------:R-:W-:Y:S01]  /*0690*/  LOP3.LUT R4, R109, R2, RZ, 0xfc, !PT ;  /* 0x000000026d047212 */ /* 0x000fe200078efcff */
[----:B------:R-:W-:Y:S02]  /*06a0*/  IMAD.MOV.U32 R2, RZ, RZ, RZ ;  /* 0x000000ffff027224 */ /* 0x000fe400078e00ff */
[----:B------:R-:W-:Y:S01]  /*06b0*/  VIADD R19, R5, 0x10 ;  /* 0x0000001005137836 */ /* 0x000fe20000000000 */
[----:B------:R-:W-:Y:S01]  /*06c0*/  LOP3.LUT R20, R4, 0x20, RZ, 0xfc, !PT ;  /* 0x0000002004147812 */ /* 0x000fe200078efcff */
[----:B------:R-:W-:Y:S01]  /*06d0*/  IMAD.HI.U32 R2, R3, R9, R2 ;  /* 0x0000000903027227 */ /* 0x000fe200078e0002 */
[----:B------:R-:W-:-:S02]  /*06e0*/  IABS R9, R4 ;  /* 0x0000000400097213 */ /* 0x000fc40000000000 */
[----:B------:R-:W-:Y:S01]  /*06f0*/  IABS R3, R19 ;  /* 0x0000001300037213 */ /* 0x000fe20000000000 */
[----:B------:R-:W-:Y:S01]  /*0700*/  IMAD.IADD R0, R8, 0x1, R0 ;  /* 0x0000000108007824 */ /* 0x000fe200078e0200 */
[----:B------:R-:W-:Y:S01]  /*0710*/  IABS R11, R20 ;  /* 0x00000014000b7213 */ /* 0x000fe20000000000 */
[----:B------:R-:W-:Y:S01]  /*0720*/  VIADD R21, R5, 0x30 ;  /* 0x0000003005157836 */ /* 0x000fe20000000000 */
[----:B------:R-:W-:Y:S01]  /*0730*/  LOP3.LUT R22, R4, 0x40, RZ, 0xfc, !PT ;  /* 0x0000004004167812 */ /* 0x000fe200078efcff */
[----:B------:R-:W-:Y:S01]  /*0740*/  IMAD R25, R0, 0x100, R7 ;  /* 0x0000010000197824 */ /* 0x000fe200078e0207 */
[----:B------:R-:W-:Y:S01]  /*0750*/  LOP3.LUT R24, R4, 0x60, RZ, 0xfc, !PT ;  /* 0x0000006004187812 */ /* 0x000fe200078efcff */
[----:B------:R-:W-:Y:S01]  /*0760*/  IMAD.MOV.U32 R7, RZ, RZ, R3 ;  /* 0x000000ffff077224 */ /* 0x000fe200078e0003 */
[----:B------:R-:W-:Y:S01]  /*0770*/  IABS R13, R21 ;  /* 0x00000015000d7213 */ /* 0x000fe20000000000 */
[C---:B------:R-:W-:Y:S01]  /*0780*/  IMAD.HI.U32 R0, R6.reuse, R9, RZ ;  /* 0x0000000906007227 */ /* 0x040fe200078e00ff */
[----:B------:R-:W-:Y:S01]  /*0790*/  IABS R15, R22 ;  /* 0x00000016000f7213 */ /* 0x000fe20000000000 */
[----:B------:R1:W-:Y:S02]  /*07a0*/  STL [R1+0x90], R25 ;  /* 0x0000901901007387 */ /* 0x0003e40000100800 */
[----:B------:R-:W-:-:S04]  /*07b0*/  IMAD.HI.U32 R3, R6, R7, RZ ;  /* 0x0000000706037227 */ /* 0x000fc800078e00ff */
[----:B------:R-:W-:Y:S02]  /*07c0*/  IMAD.MOV R8, RZ, RZ, -R0 ;  /* 0x000000ffff087224 */ /* 0x000fe400078e0a00 */
[----:B------:R-:W-:-:S04]  /*07d0*/  IMAD.HI.U32 R0, R6, R11, RZ ;  /* 0x0000000b06007227 */ /* 0x000fc800078e00ff */
[----:B------:R-:W-:Y:S02]  /*07e0*/  IMAD.MOV R10, RZ, RZ, -R3 ;  /* 0x000000ffff0a7224 */ /* 0x000fe400078e0a03 */
[----:B------:R-:W-:-:S04]  /*07f0*/  IMAD.HI.U32 R3, R6, R13, RZ ;  /* 0x0000000d06037227 */ /* 0x000fc800078e00ff */
[C---:B------:R-:W-:Y:S02]  /*0800*/  IMAD R8, R16.reuse, R8, R9 ;  /* 0x0000000810087224 */ /* 0x040fe400078e0209 */
[----:B------:R-:W-:Y:S02]  /*0810*/  IMAD.MOV R12, RZ, RZ, -R0 ;  /* 0x000000ffff0c7224 */ /* 0x000fe400078e0a00 */
[C---:B------:R-:W-:Y:S01]  /*0820*/  IMAD R9, R16.reuse, R10, R7 ;  /* 0x0000000a10097224 */ /* 0x040fe200078e0207 */
[C---:B------:R-:W-:Y:S01]  /*0830*/  ISETP.GT.U32.AND P0, PT, R16.reuse, R8, PT ;  /* 0x000000081000720c */ /* 0x040fe20003f04070 */
[----:B------:R-:W-:Y:S02]  /*0840*/  IMAD.MOV R3, RZ, RZ, -R3 ;  /* 0x000000ffff037224 */ /* 0x000fe400078e0a03 */
[C---:B------:R-:W-:Y:S01]  /*0850*/  IMAD R10, R16.reuse, R12, R11 ;  /* 0x0000000c100a7224 */ /* 0x040fe200078e020b */
[----:B------:R-:W-:Y:S01]  /*0860*/  ISETP.GT.U32.AND P1, PT, R16, R9, PT ;  /* 0x000000091000720c */ /* 0x000fe20003f24070 */
[----:B------:R-:W-:-:S02]  /*0870*/  VIADD R23, R5, 0x50 ;  /* 0x0000005005177836 */ /* 0x000fc40000000000 */
[----:B------:R-:W-:Y:S01]  /*0880*/  IMAD R11, R16, R3, R13 ;  /* 0x00000003100b7224 */ /* 0x000fe200078e020d */
[----:B------:R-:W-:Y:S01]  /*0890*/  IABS R3, R24 ;  /* 0x0000001800037213 */ /* 0x000fe20000000000 */
[----:B------:R-:W-:Y:S01]  /*08a0*/  IMAD.HI.U32 R0, R6, R15, RZ ;  /* 0x0000000f06007227 */ /* 0x000fe200078e00ff */
[----:B------:R-:W-:Y:S02]  /*08b0*/  IABS R7, R23 ;  /* 0x0000001700077213 */ /* 0x000fe40000000000 */
[C---:B------:R-:W-:Y:S01]  /*08c0*/  ISETP.GT.U32.AND P3, PT, R16.reuse, R11, PT ;  /* 0x0000000b1000720c */ /* 0x040fe20003f64070 */
[----:B------:R-:W-:Y:S01]  /*08d0*/  IMAD.MOV R0, RZ, RZ, -R0 ;  /* 0x000000ffff007224 */ /* 0x000fe200078e0a00 */
[----:B------:R-:W-:Y:S01]  /*08e0*/  ISETP.GT.U32.AND P2, PT, R16, R10, PT ;  /* 0x0000000a1000720c */ /* 0x000fe20003f44070 */
[----:B------:R-:W-:Y:S02]  /*08f0*/  VIADD R18, R5, 0x70 ;  /* 0x0000007005127836 */ /* 0x000fe40000000000 */
[----:B------:R-:W-:-:S02]  /*0900*/  IMAD.MOV.U32 R13, RZ, RZ, R7 ;  /* 0x000000ffff0d7224 */ /* 0x000fc400078e0007 */
[----:B------:R-:W-:Y:S01]  /*0910*/  IMAD R12, R16, R0, R15 ;  /* 0x00000000100c7224 */ /* 0x000fe200078e020f */
[----:B------:R-:W-:Y:S01]  /*0920*/  IABS R15, R18 ;  /* 0x00000012000f7213 */ /* 0x000fe20000000000 */
[----:B------:R-:W-:-:S04]  /*0930*/  IMAD.HI.U32 R0, R6, R13, RZ ;  /* 0x0000000d06007227 */ /* 0x000fc800078e00ff */
[----:B------:R-:W-:Y:S02]  /*0940*/  @!P1 IMAD.IADD R9, R9, 0x1, -R16 ;  /* 0x0000000109099824 */ /* 0x000fe400078e0a10 */
[----:B------:R-:W-:Y:S01]  /*0950*/  IMAD.MOV.U32 R7, RZ, RZ, R3 ;  /* 0x000000ffff077224 */ /* 0x000fe200078e0003 */
[----:B------:R-:W-:Y:S01]  /*0960*/  IABS R3, R25 ;  /* 0x0000001900037213 */ /* 0x000fe20000000000 */
[----:B------:R-:W-:Y:S01]  /*0970*/  IMAD.MOV R5, RZ, RZ, -R0 ;  /* 0x000000ffff057224 */ /* 0x000fe200078e0a00 */
[C---:B------:R-:W-:Y:S01]  /*0980*/  ISETP.GT.U32.AND P6, PT, R16.reuse, R9, PT ;  /* 0x000000091000720c */ /* 0x040fe20003fc4070 */
[----:B------:R-:W-:Y:S01]  /*0990*/  @!P3 IMAD.IADD R11, R11, 0x1, -R16 ;  /* 0x000000010b0bb824 */ /* 0x000fe200078e0a10 */
[----:B------:R-:W-:Y:S01]  /*09a0*/  ISETP.GT.U32.AND P3, PT, R16, R12, PT ;  /* 0x0000000c1000720c */ /* 0x000fe20003f64070 */
[----:B------:R-:W-:-:S03]  /*09b0*/  IMAD.HI.U32 R0, R6, R7, RZ ;  /* 0x0000000706007227 */ /* 0x000fc600078e00ff */
[----:B------:R-:W-:Y:S01]  /*09c0*/  ISETP.GT.U32.AND P4, PT, R16, R11, PT ;  /* 0x0000000b1000720c */ /* 0x000fe20003f84070 */
[----:B------:R-:W-:-:S04]  /*09d0*/  IMAD.HI.U32 R6, R6, R15, RZ ;  /* 0x0000000f06067227 */ /* 0x000fc800078e00ff */
[----:B------:R-:W-:Y:S02]  /*09e0*/  IMAD.MOV R0, RZ, RZ, -R0 ;  /* 0x000000ffff007224 */ /* 0x000fe400078e0a00 */
[----:B------:R-:W-:Y:S02]  /*09f0*/  IMAD.MOV R6, RZ, RZ, -R6 ;  /* 0x000000ffff067224 */ /* 0x000fe400078e0a06 */
[C---:B------:R-:W-:Y:S01]  /*0a00*/  IMAD R13, R16.reuse, R5, R13 ;  /* 0x00000005100d7224 */ /* 0x040fe200078e020d */
[----:B------:R-:W-:Y:S01]  /*0a10*/  LOP3.LUT R5, RZ, R111, RZ, 0x33, !PT ;  /* 0x0000006fff057212 */ /* 0x000fe200078e33ff */
[C---:B------:R-:W-:Y:S02]  /*0a20*/  IMAD R14, R16.reuse, R0, R7 ;  /* 0x00000000100e7224 */ /* 0x040fe400078e0207 */
[----:B------:R-:W-:Y:S02]  /*0a30*/  IMAD R15, R16, R6, R15 ;  /* 0x00000006100f7224 */ /* 0x000fe400078e020f */
[--C-:B------:R-:W-:Y:S01]  /*0a40*/  @!P2 IMAD.IADD R10, R10, 0x1, -R16.reuse ;  /* 0x000000010a0aa824 */ /* 0x100fe200078e0a10 */
[C---:B------:R-:W-:Y:S01]  /*0a50*/  ISETP.GT.U32.AND P2, PT, R16.reuse, R13, PT ;  /* 0x0000000d1000720c */ /* 0x040fe20003f44070 */
[--C-:B------:R-:W-:Y:S01]  /*0a60*/  @!P6 IMAD.IADD R9, R9, 0x1, -R16.reuse ;  /* 0x000000010909e824 */ /* 0x100fe200078e0a10 */
[----:B------:R-:W-:Y:S01]  /*0a70*/  ISETP.GT.U32.AND P1, PT, R16, R14, PT ;  /* 0x0000000e1000720c */ /* 0x000fe20003f24070 */
[--C-:B------:R-:W-:Y:S01]  /*0a80*/  @!P3 IMAD.IADD R12, R12, 0x1, -R16.reuse ;  /* 0x000000010c0cb824 */ /* 0x100fe200078e0a10 */
[C---:B------:R-:W-:Y:S01]  /*0a90*/  ISETP.GT.U32.AND P6, PT, R16.reuse, R15, PT ;  /* 0x0000000f1000720c */ /* 0x040fe20003fc4070 */
[--C-:B------:R-:W-:Y:S01]  /*0aa0*/  @!P4 IMAD.IADD R11, R11, 0x1, -R16.reuse ;  /* 0x000000010b0bc824 */ /* 0x100fe200078e0a10 */
[----:B------:R-:W-:Y:S01]  /*0ab0*/  ISETP.GT.U32.AND P5, PT, R16, R10, PT ;  /* 0x0000000a1000720c */ /* 0x000fe20003fa4070 */
[----:B------:R-:W-:Y:S01]  /*0ac0*/  IMAD.HI.U32 R2, R2, R3, RZ ;  /* 0x0000000302027227 */ /* 0x000fe200078e00ff */
[----:B------:R-:W-:Y:S01]  /*0ad0*/  ISETP.GT.U32.AND P4, PT, R16, R12, PT ;  /* 0x0000000c1000720c */ /* 0x000fe20003f84070 */
[----:B------:R-:W2:Y:S01]  /*0ae0*/  LDC.64 R6, c[0x0][0x3a8] ;  /* 0x0000ea00ff067b82 */ /* 0x000ea20000000a00 */
[----:B------:R-:W-:Y:S01]  /*0af0*/  ISETP.GE.AND P3, PT, R4, RZ, PT ;  /* 0x000000ff0400720c */ /* 0x000fe20003f66270 */
[----:B------:R-:W-:Y:S01]  /*0b00*/  @!P0 IMAD.IADD R8, R8, 0x1, -R16 ;  /* 0x0000000108088824 */ /* 0x000fe200078e0a10 */
[----:B------:R-:W-:Y:S01]  /*0b10*/  SHF.R.U32.HI R4, RZ, 0x8, R100 ;  /* 0x00000008ff047819 */ /* 0x000fe20000011664 */
[----:B------:R-:W-:-:S02]  /*0b20*/  IMAD.MOV R2, RZ, RZ, -R2 ;  /* 0x000000ffff027224 */ /* 0x000fc400078e0a02 */
[--C-:B------:R-:W-:Y:S01]  /*0b30*/  @!P2 IMAD.IADD R13, R13, 0x1, -R16.reuse ;  /* 0x000000010d0da824 */ /* 0x100fe200078e0a10 */
[----:B------:R-:W-:Y:S01]  /*0b40*/  ISETP.GT.U32.AND P0, PT, R16, R8, PT ;  /* 0x000000081000720c */ /* 0x000fe20003f04070 */
[----:B------:R-:W-:Y:S01]  /*0b50*/  IMAD R0, R17, R2, R3 ;  /* 0x0000000211007224 */ /* 0x000fe200078e0203 */
[----:B------:R-:W-:Y:S01]  /*0b60*/  ISETP.GE.AND P2, PT, R19, RZ, PT ;  /* 0x000000ff1300720c */ /* 0x000fe20003f46270 */
[--C-:B------:R-:W-:Y:S01]  /*0b70*/  @!P1 IMAD.IADD R14, R14, 0x1, -R16.reuse ;  /* 0x000000010e0e9824 */ /* 0x100fe200078e0a10 */
[----:B------:R-:W-:Y:S01]  /*0b80*/  ISETP.GT.U32.AND P1, PT, R16, R13, PT ;  /* 0x0000000d1000720c */ /* 0x000fe20003f24070 */
[--C-:B------:R-:W-:Y:S01]  /*0b90*/  @!P6 IMAD.IADD R15, R15, 0x1, -R16.reuse ;  /* 0x000000010f0fe824 */ /* 0x100fe200078e0a10 */
[----:B------:R-:W3:Y:S01]  /*0ba0*/  LDC.64 R2, c[0x0][0x3a0] ;  /* 0x0000e800ff027b82 */ /* 0x000ee20000000a00 */
[--C-:B------:R-:W-:Y:S01]  /*0bb0*/  @!P5 IMAD.IADD R10, R10, 0x1, -R16.reuse ;  /* 0x000000010a0ad824 */ /* 0x100fe200078e0a10 */
[----:B------:R-:W-:Y:S01]  /*0bc0*/  ISETP.GT.U32.AND P5, PT, R17, R0, PT ;  /* 0x000000001100720c */ /* 0x000fe20003fa4070 */
[----:B------:R-:W-:Y:S01]  /*0bd0*/  @!P4 IMAD.IADD R12, R12, 0x1, -R16 ;  /* 0x000000010c0cc824 */ /* 0x000fe200078e0a10 */
[----:B------:R-:W-:-:S02]  /*0be0*/  ISETP.GT.U32.AND P6, PT, R16, R14, PT ;  /* 0x0000000e1000720c */ /* 0x000fc40003fc4070 */
[----:B------:R-:W-:Y:S01]  /*0bf0*/  ISETP.GT.U32.AND P4, PT, R16, R15, PT ;  /* 0x0000000f1000720c */ /* 0x000fe20003f84070 */
[----:B------:R-:W-:Y:S01]  /*0c00*/  @!P0 IMAD.IADD R8, R8, 0x1, -R16 ;  /* 0x0000000108088824 */ /* 0x000fe200078e0a10 */
[----:B------:R-:W-:Y:S01]  /*0c10*/  SGXT.U32 R75, R4, 0x1 ;  /* 0x00000001044b781a */ /* 0x000fe20000000000 */
[----:B------:R-:W-:Y:S01]  /*0c20*/  @!P2 IMAD.MOV R9, RZ, RZ, -R9 ;  /* 0x000000ffff09a224 */ /* 0x000fe200078e0a09 */
[----:B------:R-:W-:Y:S01]  /*0c30*/  ISETP.GE.AND P0, PT, R20, RZ, PT ;  /* 0x000000ff1400720c */ /* 0x000fe20003f06270 */
[----:B------:R-:W-:Y:S01]  /*0c40*/  @!P3 IMAD.MOV R8, RZ, RZ, -R8 ;  /* 0x000000ffff08b224 */ /* 0x000fe200078e0a08 */
[----:B------:R-:W-:Y:S01]  /*0c50*/  ISETP.GE.AND P3, PT, R23, RZ, PT ;  /* 0x000000ff1700720c */ /* 0x000fe20003f66270 */
[--C-:B------:R-:W-:Y:S01]  /*0c60*/  @!P1 IMAD.IADD R13, R13, 0x1, -R16.reuse ;  /* 0x000000010d0d9824 */ /* 0x100fe200078e0a10 */
[----:B------:R-:W-:Y:S01]  /*0c70*/  ISETP.GE.AND P2, PT, R21, RZ, PT ;  /* 0x000000ff1500720c */ /* 0x000fe20003f46270 */
[----:B------:R-:W-:Y:S01]  /*0c80*/  @!P5 IMAD.IADD R0, R0, 0x1, -R17 ;  /* 0x000000010000d824 */ /* 0x000fe200078e0a11 */
[----:B------:R-:W-:Y:S01]  /*0c90*/  ISETP.GE.AND P1, PT, R22, RZ, PT ;  /* 0x000000ff1600720c */ /* 0x000fe20003f26270 */
[--C-:B------:R-:W-:Y:S01]  /*0ca0*/  @!P6 IMAD.IADD R14, R14, 0x1, -R16.reuse ;  /* 0x000000010e0ee824 */ /* 0x100fe200078e0a10 */
[----:B------:R-:W-:Y:S01]  /*0cb0*/  ISETP.GE.AND P6, PT, R24, RZ, PT ;  /* 0x000000ff1800720c */ /* 0x000fe20003fc6270 */
[----:B------:R-:W-:Y:S01]  /*0cc0*/  @!P4 IMAD.IADD R15, R15, 0x1, -R16 ;  /* 0x000000010f0fc824 */ /* 0x000fe200078e0a10 */
[----:B------:R-:W-:Y:S01]  /*0cd0*/  ISETP.GE.AND P4, PT, R18, RZ, PT ;  /* 0x000000ff1200720c */ /* 0x000fe20003f86270 */
[----:B--2---:R-:W-:Y:S01]  /*0ce0*/  IMAD R84, R75, R6, RZ ;  /* 0x000000064b547224 */ /* 0x004fe200078e02ff */
[----:B------:R-:W-:Y:S01]  /*0cf0*/  ISETP.GT.U32.AND P5, PT, R17, R0, PT ;  /* 0x000000001100720c */ /* 0x000fe20003fa4070 */
[----:B------:R-:W-:Y:S01]  /*0d00*/  @!P0 IMAD.MOV R10, RZ, RZ, -R10 ;  /* 0x000000ffff0a8224 */ /* 0x000fe200078e0a0a */
[----:B------:R-:W-:Y:S01]  /*0d10*/  ISETP.NE.AND P0, PT, R111, RZ, PT ;  /* 0x000000ff6f00720c */ /* 0x000fe20003f05270 */
[C---:B------:R-:W-:Y:S01]  /*0d20*/  IMAD R85, R6.reuse, 0x2, R84 ;  /* 0x0000000206557824 */ /* 0x040fe200078e0254 */
[----:B------:R-:W-:Y:S01]  /*0d30*/  LOP3.LUT R76, R75, 0x4, RZ, 0xfc, !PT ;  /* 0x000000044b4c7812 */ /* 0x000fe200078efcff */
[----:B------:R-:W-:Y:S01]  /*0d40*/  @!P3 IMAD.MOV R13, RZ, RZ, -R13 ;  /* 0x000000ffff0db224 */ /* 0x000fe200078e0a0d */
[C---:B------:R-:W-:Y:S01]  /*0d50*/  SEL R8, R5.reuse, R8, !P0 ;  /* 0x0000000805087207 */ /* 0x040fe20004000000 */
[----:B------:R-:W-:Y:S01]  /*0d60*/  IMAD R86, R6, 0x2, R85 ;  /* 0x0000000206567824 */ /* 0x000fe200078e0255 */
[C---:B------:R-:W-:Y:S01]  /*0d70*/  SEL R21, R5.reuse, R10, !P0 ;  /* 0x0000000a05157207 */ /* 0x040fe20004000000 */
[----:B------:R-:W-:Y:S01]  /*0d80*/  @!P2 IMAD.MOV R11, RZ, RZ, -R11 ;  /* 0x000000ffff0ba224 */ /* 0x000fe200078e0a0b */
[----:B------:R-:W-:Y:S01]  /*0d90*/  SEL R29, R5, R13, !P0 ;  /* 0x0000000d051d7207 */ /* 0x000fe20004000000 */
[----:B------:R-:W-:Y:S01]  /*0da0*/  @!P1 IMAD.MOV R12, RZ, RZ, -R12 ;  /* 0x000000ffff0c9224 */ /* 0x000fe200078e0a0c */
[----:B---3--:R-:W-:Y:S01]  /*0db0*/  ISETP.GE.AND P2, PT, R75, R2, PT ;  /* 0x000000024b00720c */ /* 0x008fe20003f46270 */
[----:B------:R-:W-:Y:S01]  /*0dc0*/  @!P6 IMAD.MOV R14, RZ, RZ, -R14 ;  /* 0x000000ffff0ee224 */ /* 0x000fe200078e0a0e */
[C---:B------:R-:W-:Y:S01]  /*0dd0*/  SEL R23, R5.reuse, R11, !P0 ;  /* 0x0000000b05177207 */ /* 0x040fe20004000000 */
[----:B------:R-:W-:Y:S01]  /*0de0*/  @!P4 IMAD.MOV R15, RZ, RZ, -R15 ;  /* 0x000000ffff0fc224 */ /* 0x000fe200078e0a0f */
[C---:B------:R-:W-:Y:S01]  /*0df0*/  SEL R12, R5.reuse, R12, !P0 ;  /* 0x0000000c050c7207 */ /* 0x040fe20004000000 */
[----:B------:R-:W-:Y:S01]  /*0e00*/  VIADD R4, R2, 0x1f ;  /* 0x0000001f02047836 */ /* 0x000fe20000000000 */
[C---:B------:R-:W-:Y:S01]  /*0e10*/  SEL R33, R5.reuse, R14, !P0 ;  /* 0x0000000e05217207 */ /* 0x040fe20004000000 */
[----:B------:R-:W-:Y:S01]  /*0e20*/  IMAD R87, R6, 0x2, R86 ;  /* 0x0000000206577824 */ /* 0x000fe200078e0256 */
[C---:B------:R-:W-:Y:S01]  /*0e30*/  SEL R13, R5.reuse, R15, !P0 ;  /* 0x0000000f050d7207 */ /* 0x040fe20004000000 */
[----:B------:R-:W-:Y:S01]  /*0e40*/  @!P5 IMAD.IADD R0, R0, 0x1, -R17 ;  /* 0x000000010000d824 */ /* 0x000fe200078e0a11 */
[----:B------:R-:W-:Y:S01]  /*0e50*/  SEL R17, R5, R9, !P0 ;  /* 0x0000000905117207 */ /* 0x000fe20004000000 */
[----:B------:R-:W-:Y:S01]  /*0e60*/  IMAD R96, R6, 0x2, R87 ;  /* 0x0000000206607824 */ /* 0x000fe200078e0257 */
[----:B------:R-:W-:Y:S01]  /*0e70*/  ISETP.GT.AND P0, PT, R4, 0x1f, PT ;  /* 0x0000001f0400780c */ /* 0x000fe20003f04270 */
[----:B------:R-:W-:Y:S01]  /*0e80*/  IMAD R102, R80, R7, RZ ;  /* 0x0000000750667224 */ /* 0x000fe200078e02ff */
[----:B------:R-:W-:Y:S01]  /*0e90*/  ISETP.GE.AND P1, PT, R25, RZ, PT ;  /* 0x000000ff1900720c */ /* 0x000fe20003f26270 */
[----:B------:R-:W-:Y:S01]  /*0ea0*/  IMAD R68, R6, 0x2, R96 ;  /* 0x0000000206447824 */ /* 0x000fe200078e0260 */
[----:B------:R-:W-:Y:S01]  /*0eb0*/  SEL R70, RZ, 0x4, !P0 ;  /* 0x00000004ff467807 */ /* 0x000fe20004000000 */
[----:B------:R-:W-:Y:S01]  /*0ec0*/  IMAD.SHL.U32 R101, R102, 0x4, RZ ;  /* 0x0000000466657824 */ /* 0x000fe200078e00ff */
[-C--:B------:R-:W-:Y:S01]  /*0ed0*/  ISETP.GE.AND P3, PT, R76, R2.reuse, PT ;  /* 0x000000024c00720c */ /* 0x080fe20003f66270 */
[----:B------:R-:W-:Y:S01]  /*0ee0*/  IMAD R67, R6, 0x2, R68 ;  /* 0x0000000206437824 */ /* 0x000fe200078e0244 */
[----:B------:R-:W-:Y:S01]  /*0ef0*/  SEL R5, R70, RZ, !P2 ;  /* 0x000000ff46057207 */ /* 0x000fe20005000000 */
[----:B------:R-:W-:Y:S01]  /*0f00*/  STL [R1+0x2c], R84 ;  /* 0x00002c5401007387 */ /* 0x000fe20000100800 */
[----:B------:R-:W-:Y:S01]  /*0f10*/  ISETP.NE.AND P2, PT, R110, RZ, PT ;  /* 0x000000ff6e00720c */ /* 0x000fe20003f45270 */
[----:B------:R-:W-:Y:S01]  /*0f20*/  IMAD R66, R6, 0x2, R67 ;  /* 0x0000000206427824 */ /* 0x000fe200078e0243 */
[----:B------:R-:W-:Y:S01]  /*0f30*/  SEL R9, R70, RZ, !P3 ;  /* 0x000000ff46097207 */ /* 0x000fe20005800000 */
[----:B------:R-:W-:Y:S01]  /*0f40*/  IMAD.SHL.U32 R30, R68, 0x4, RZ ;  /* 0x00000004441e7824 */ /* 0x000fe200078e00ff */
[----:B------:R-:W-:Y:S01]  /*0f50*/  LOP3.LUT R91, R75, 0x8, RZ, 0xfc, !PT ;  /* 0x000000084b5b7812 */ /* 0x000fe200078efcff */
[C---:B------:R-:W-:Y:S01]  /*0f60*/  IMAD R65, R6.reuse, 0x2, R66 ;  /* 0x0000000206417824 */ /* 0x040fe200078e0242 */
[----:B------:R-:W-:Y:S01]  /*0f70*/  ISETP.NE.U32.AND P3, PT, R9, RZ, PT ;  /* 0x000000ff0900720c */ /* 0x000fe20003f65070 */
[----:B------:R-:W-:Y:S01]  /*0f80*/  @!P1 IMAD.MOV R0, RZ, RZ, -R0 ;  /* 0x000000ffff009224 */ /* 0x000fe200078e0a00 */
[----:B----4-:R-:W-:Y:S01]  /*0f90*/  IADD3 R54, P1, PT, R101, UR14, RZ ;  /* 0x0000000e65367c10 */ /* 0x010fe2000ff3e0ff */
[----:B------:R-:W-:Y:S01]  /*0fa0*/  IMAD R63, R6, 0x2, R65 ;  /* 0x00000002063f7824 */ /* 0x000fe200078e0241 */
[----:B------:R-:W-:Y:S01]  /*0fb0*/  ISETP.GE.AND P4, PT, R91, R2, PT ;  /* 0x000000025b00720c */ /* 0x000fe20003f86270 */
[----:B------:R-:W-:Y:S01]  /*0fc0*/  STL [R1+0x24], R85 ;  /* 0x0000245501007387 */ /* 0x000fe20000100800 */
[----:B------:R-:W-:Y:S01]  /*0fd0*/  LEA.HI.X.SX32 R56, R102, UR15, 0x2, P1 ;  /* 0x0000000f66387c11 */ /* 0x000fe200088f16ff */
[C---:B------:R-:W-:Y:S01]  /*0fe0*/  IMAD R64, R6.reuse, 0x2, R63 ;  /* 0x0000000206407824 */ /* 0x040fe200078e023f */
[----:B------:R-:W-:Y:S01]  /*0ff0*/  @!P2 LOP3.LUT R0, RZ, R110, RZ, 0x33, !PT ;  /* 0x0000006eff00a212 */ /* 0x000fe200078e33ff */
[----:B------:R-:W-:Y:S01]  /*1000*/  STL [R1+0x20], R86 ;  /* 0x0000205601007387 */ /* 0x000fe20000100800 */
[----:B------:R-:W-:Y:S01]  /*1010*/  ISETP.NE.U32.AND P5, PT, R5, RZ, PT ;  /* 0x000000ff0500720c */ /* 0x000fe20003fa5070 */
[----:B------:R-:W-:Y:S01]  /*1020*/  IMAD R62, R6, 0x2, R64 ;  /* 0x00000002063e7824 */ /* 0x000fe200078e0240 */
[----:B------:R-:W-:Y:S01]  /*1030*/  SEL R5, R70, RZ, !P4 ;  /* 0x000000ff46057207 */ /* 0x000fe20006000000 */
[----:B------:R-:W-:Y:S01]  /*1040*/  IMAD R69, R0, R3, RZ ;  /* 0x0000000300457224 */ /* 0x000fe200078e02ff */
[----:B------:R-:W-:Y:S01]  /*1050*/  STL [R1+0x1c], R87 ;  /* 0x00001c5701007387 */ /* 0x000fe20000100800 */
[C---:B------:R-:W-:Y:S01]  /*1060*/  IMAD R9, R6.reuse, 0x2, R62 ;  /* 0x0000000206097824 */ /* 0x040fe200078e023e */
[----:B------:R-:W-:Y:S01]  /*1070*/  ISETP.NE.U32.AND P2, PT, R5, RZ, PT ;  /* 0x000000ff0500720c */ /* 0x000fe20003f45070 */
[----:B------:R-:W-:Y:S01]  /*1080*/  IMAD.SHL.U32 R0, R69, 0x4, RZ ;  /* 0x0000000445007824 */ /* 0x000fe200078e00ff */
[----:B------:R-:W-:Y:S01]  /*1090*/  STL [R1+0x28], R96 ;  /* 0x0000286001007387 */ /* 0x000fe20000100800 */
[----:B------:R-:W-:Y:S01]  /*10a0*/  IMAD R11, R6, 0x2, R9 ;  /* 0x00000002060b7824 */ /* 0x000fe200078e0209 */
[----:B------:R-:W-:Y:S01]  /*10b0*/  LOP3.LUT R77, R75, 0xc, RZ, 0xfc, !PT ;  /* 0x0000000c4b4d7812 */ /* 0x000fe200078efcff */
[----:B-----5:R-:W-:Y:S01]  /*10c0*/  IMAD R5, R17, UR6, RZ ;  /* 0x0000000611057c24 */ /* 0x020fe2000f8e02ff */
[----:B------:R-:W-:Y:S01]  /*10d0*/  IADD3 R58, P1, PT, R0, UR12, RZ ;  /* 0x0000000c003a7c10 */ /* 0x000fe2000ff3e0ff */
[----:B------:R-:W-:Y:S01]  /*10e0*/  IMAD R19, R6, 0x2, R11 ;  /* 0x0000000206137824 */ /* 0x000fe200078e020b */
[----:B------:R2:W-:Y:S01]  /*10f0*/  STL [R1+0x48], R30 ;  /* 0x0000481e01007387 */ /* 0x0005e20000100800 */
[----:B------:R-:W-:Y:S01]  /*1100*/  IMAD R3, R8, UR6, RZ ;  /* 0x0000000608037c24 */ /* 0x000fe2000f8e02ff */
[----:B------:R-:W-:Y:S01]  /*1110*/  LEA.HI.X.SX32 R72, R69, UR13, 0x2, P1 ;  /* 0x0000000d45487c11 */ /* 0x000fe200088f16ff */
[----:B------:R-:W-:Y:S01]  /*1120*/  IMAD R10, R6, 0x2, R19 ;  /* 0x00000002060a7824 */ /* 0x000fe200078e0213 */
[-C--:B------:R-:W-:Y:S01]  /*1130*/  LEA R14, P1, R9, R58.reuse, 0x2 ;  /* 0x0000003a090e7211 */ /* 0x080fe200078210ff */
[----:B------:R-:W-:Y:S01]  /*1140*/  IMAD R8, R21, UR6, RZ ;  /* 0x0000000615087c24 */ /* 0x000fe2000f8e02ff */
[----:B------:R-:W-:Y:S01]  /*1150*/  LEA R16, P4, R11, R58, 0x2 ;  /* 0x0000003a0b107211 */ /* 0x000fe200078810ff */
[----:B------:R-:W-:Y:S01]  /*1160*/  IMAD.SHL.U32 R32, R67, 0x4, RZ ;  /* 0x0000000443207824 */ /* 0x000fe200078e00ff */
[----:B------:R-:W-:Y:S01]  /*1170*/  LEA.HI.X.SX32 R15, R9, R72, 0x2, P1 ;  /* 0x00000048090f7211 */ /* 0x000fe200008f16ff */
[----:B------:R-:W-:Y:S01]  /*1180*/  IMAD R9, R23, UR6, RZ ;  /* 0x0000000617097c24 */ /* 0x000fe2000f8e02ff */
[----:B------:R-:W-:Y:S01]  /*1190*/  LEA R18, P1, R19, R58, 0x2 ;  /* 0x0000003a13127211 */ /* 0x000fe200078210ff */
[----:B------:R-:W-:Y:S01]  /*11a0*/  IMAD.SHL.U32 R34, R66, 0x4, RZ ;  /* 0x0000000442227824 */ /* 0x000fe200078e00ff */
[----:B------:R-:W-:Y:S01]  /*11b0*/  LEA.HI.X.SX32 R17, R11, R72, 0x2, P4 ;  /* 0x000000480b117211 */ /* 0x000fe200020f16ff */
[----:B------:R-:W-:Y:S01]  /*11c0*/  IMAD R11, R29, UR6, RZ ;  /* 0x000000061d0b7c24 */ /* 0x000fe2000f8e02ff */
[----:B------:R-:W-:Y:S01]  /*11d0*/  LEA R20, P4, R10, R58, 0x2 ;  /* 0x0000003a0a147211 */ /* 0x000fe200078810ff */
[----:B------:R3:W-:Y:S01]  /*11e0*/  STL [R1+0x44], R32 ;  /* 0x0000442001007387 */ /* 0x0007e20000100800 */
[----:B------:R-:W-:Y:S01]  /*11f0*/  LEA.HI.X.SX32 R19, R19, R72, 0x2, P1 ;  /* 0x0000004813137211 */ /* 0x000fe200008f16ff */
[----:B------:R-:W-:Y:S01]  /*1200*/  IMAD.SHL.U32 R38, R65, 0x4, RZ ;  /* 0x0000000441267824 */ /* 0x000fe200078e00ff */
[----:B------:R-:W-:Y:S01]  /*1210*/  LEA R60, P1, R84, R58, 0x2 ;  /* 0x0000003a543c7211 */ /* 0x000fe200078210ff */
[----:B------:R4:W-:Y:S01]  /*1220*/  STL [R1+0x40], R34 ;  /* 0x0000402201007387 */ /* 0x0009e20000100800 */
[----:B------:R-:W-:Y:S01]  /*1230*/  LEA.HI.X.SX32 R21, R10, R72, 0x2, P4 ;  /* 0x000000480a157211 */ /* 0x000fe200020f16ff */
[----:B------:R-:W-:Y:S01]  /*1240*/  IMAD.SHL.U32 R40, R63, 0x4, RZ ;  /* 0x000000043f287824 */ /* 0x000fe200078e00ff */
[----:B------:R-:W-:Y:S01]  /*1250*/  LEA R22, P4, R85, R58, 0x2 ;  /* 0x0000003a55167211 */ /* 0x000fe200078810ff */
[----:B------:R-:W-:Y:S01]  /*1260*/  IMAD R10, R12, UR6, RZ ;  /* 0x000000060c0a7c24 */ /* 0x000fe2000f8e02ff */
[----:B------:R-:W-:Y:S01]  /*1270*/  LEA.HI.X.SX32 R61, R84, R72, 0x2, P1 ;  /* 0x00000048543d7211 */ /* 0x000fe200008f16ff */
[----:B------:R-:W-:Y:S01]  /*1280*/  IMAD R12, R33, UR6, RZ ;  /* 0x00000006210c7c24 */ /* 0x000fe2000f8e02ff */
[C---:B------:R-:W-:Y:S01]  /*1290*/  LEA R24, P1, R86.reuse, R58, 0x2 ;  /* 0x0000003a56187211 */ /* 0x040fe200078210ff */
[----:B------:R5:W-:Y:S01]  /*12a0*/  STL [R1+0x3c], R38 ;  /* 0x00003c2601007387 */ /* 0x000be20000100800 */
[----:B------:R-:W-:Y:S01]  /*12b0*/  LEA.HI.X.SX32 R23, R85, R72, 0x2, P4 ;  /* 0x0000004855177211 */ /* 0x000fe200020f16ff */
[----:B------:R-:W-:Y:S01]  /*12c0*/  IMAD R13, R13, UR6, RZ ;  /* 0x000000060d0d7c24 */ /* 0x000fe2000f8e02ff */
[C---:B------:R-:W-:Y:S01]  /*12d0*/  LEA R26, P4, R87.reuse, R58, 0x2 ;  /* 0x0000003a571a7211 */ /* 0x040fe200078810ff */
[----:B------:R3:W-:Y:S01]  /*12e0*/  STL [R1+0x38], R40 ;  /* 0x0000382801007387 */ /* 0x0007e20000100800 */
[----:B-1----:R-:W-:Y:S01]  /*12f0*/  LEA.HI.X.SX32 R25, R86, R72, 0x2, P1 ;  /* 0x0000004856197211 */ /* 0x002fe200008f16ff */
[----:B------:R-:W-:Y:S01]  /*1300*/  IMAD.SHL.U32 R57, R64, 0x4, RZ ;  /* 0x0000000440397824 */ /* 0x000fe200078e00ff */
[----:B------:R-:W-:Y:S01]  /*1310*/  LEA R28, P1, R96, R58, 0x2 ;  /* 0x0000003a601c7211 */ /* 0x000fe200078210ff */
[----:B------:R-:W-:Y:S01]  /*1320*/  IMAD.SHL.U32 R73, R62, 0x4, RZ ;  /* 0x000000043e497824 */ /* 0x000fe200078e00ff */
[----:B------:R-:W-:Y:S01]  /*1330*/  LEA.HI.X.SX32 R27, R87, R72, 0x2, P4 ;  /* 0x00000048571b7211 */ /* 0x000fe200020f16ff */
[----:B------:R-:W-:Y:S01]  /*1340*/  IMAD.SHL.U32 R97, R6, 0x20, RZ ;  /* 0x0000002006617824 */ /* 0x000fe200078e00ff */
[----:B--2---:R-:W-:Y:S01]  /*1350*/  IADD3 R30, P4, PT, R30, R58, RZ ;  /* 0x0000003a1e1e7210 */ /* 0x004fe20007f9e0ff */
[----:B------:R-:W-:Y:S01]  /*1360*/  STL [R1+0x34], R57 ;  /* 0x0000343901007387 */ /* 0x000fe20000100800 */
[----:B------:R-:W-:Y:S01]  /*1370*/  LEA.HI.X.SX32 R29, R96, R72, 0x2, P1 ;  /* 0x00000048601d7211 */ /* 0x000fe200008f16ff */
[----:B------:R-:W-:Y:S01]  /*1380*/  IMAD.SHL.U32 R7, R7, 0x20, RZ ;  /* 0x0000002007077824 */ /* 0x000fe200078e00ff */
[----:B---3--:R-:W-:Y:S01]  /*1390*/  IADD3 R32, P1, PT, R32, R58, RZ ;  /* 0x0000003a20207210 */ /* 0x008fe20007f3e0ff */
[----:B------:R1:W-:Y:S01]  /*13a0*/  STL [R1+0x30], R73 ;  /* 0x0000304901007387 */ /* 0x0003e20000100800 */
[----:B------:R-:W-:-:S02]  /*13b0*/  LEA.HI.X.SX32 R31, R68, R72, 0x2, P4 ;  /* 0x00000048441f7211 */ /* 0x000fc400020f16ff */
[----:B----4-:R-:W-:Y:S01]  /*13c0*/  IADD3 R34, P4, PT, R34, R58, RZ ;  /* 0x0000003a22227210 */ /* 0x010fe20007f9e0ff */
[----:B------:R2:W-:Y:S01]  /*13d0*/  STL [R1+0x10], R97 ;  /* 0x0000106101007387 */ /* 0x0005e20000100800 */
[----:B------:R-:W-:Y:S02]  /*13e0*/  LEA.HI.X.SX32 R33, R67, R72, 0x2, P1 ;  /* 0x0000004843217211 */ /* 0x000fe400008f16ff */
[----:B------:R-:W-:Y:S02]  /*13f0*/  LEA R36, P1, R3, R54, 0x2 ;  /* 0x0000003603247211 */ /* 0x000fe400078210ff */
[----:B------:R-:W-:Y:S02]  /*1400*/  LEA.HI.X.SX32 R35, R66, R72, 0x2, P4 ;  /* 0x0000004842237211 */ /* 0x000fe400020f16ff */
[-C--:B-----5:R-:W-:Y:S02]  /*1410*/  IADD3 R38, P6, PT, R38, R58.reuse, RZ ;  /* 0x0000003a26267210 */ /* 0x0a0fe40007fde0ff */
[----:B------:R-:W-:-:S02]  /*1420*/  IADD3 R40, P4, PT, R40, R58, RZ ;  /* 0x0000003a28287210 */ /* 0x000fc40007f9e0ff */
[----:B------:R-:W-:Y:S02]  /*1430*/  LEA.HI.X.SX32 R37, R3, R56, 0x2, P1 ;  /* 0x0000003803257211 */ /* 0x000fe400008f16ff */
[----:B------:R-:W-:Y:S02]  /*1440*/  LEA.HI.X.SX32 R39, R65, R72, 0x2, P6 ;  /* 0x0000004841277211 */ /* 0x000fe400030f16ff */
[-C--:B------:R-:W-:Y:S02]  /*1450*/  LEA R44, P1, R8, R54.reuse, 0x2 ;  /* 0x00000036082c7211 */ /* 0x080fe400078210ff */
[----:B------:R-:W-:Y:S02]  /*1460*/  LEA R42, P6, R5, R54, 0x2 ;  /* 0x00000036052a7211 */ /* 0x000fe400078c10ff */
[----:B------:R-:W-:Y:S02]  /*1470*/  LEA.HI.X.SX32 R41, R63, R72, 0x2, P4 ;  /* 0x000000483f297211 */ /* 0x000fe400020f16ff */
[----:B------:R-:W-:-:S02]  /*1480*/  LEA R46, P4, R9, R54, 0x2 ;  /* 0x00000036092e7211 */ /* 0x000fc400078810ff */
[-C--:B------:R-:W-:Y:S02]  /*1490*/  LEA.HI.X.SX32 R45, R8, R56.reuse, 0x2, P1 ;  /* 0x00000038082d7211 */ /* 0x080fe400008f16ff */
[----:B------:R-:W-:Y:S02]  /*14a0*/  LEA.HI.X.SX32 R43, R5, R56, 0x2, P6 ;  /* 0x00000038052b7211 */ /* 0x000fe400030f16ff */
[-C--:B------:R-:W-:Y:S02]  /*14b0*/  LEA R50, P1, R11, R54.reuse, 0x2 ;  /* 0x000000360b327211 */ /* 0x080fe400078210ff */
[----:B------:R-:W-:Y:S02]  /*14c0*/  LEA R48, P6, R10, R54, 0x2 ;  /* 0x000000360a307211 */ /* 0x000fe400078c10ff */
[----:B------:R-:W-:Y:S02]  /*14d0*/  LEA.HI.X.SX32 R47, R9, R56, 0x2, P4 ;  /* 0x00000038092f7211 */ /* 0x000fe400020f16ff */
[----:B------:R-:W-:-:S02]  /*14e0*/  LEA R52, P4, R12, R54, 0x2 ;  /* 0x000000360c347211 */ /* 0x000fc400078810ff */
[----:B------:R-:W-:Y:S02]  /*14f0*/  LOP3.LUT R90, R75, 0x10, RZ, 0xfc, !PT ;  /* 0x000000104b5a7812 */ /* 0x000fe400078efcff */
[-C--:B------:R-:W-:Y:S02]  /*1500*/  LEA.HI.X.SX32 R51, R11, R56.reuse, 0x2, P1 ;  /* 0x000000380b337211 */ /* 0x080fe400008f16ff */
[----:B------:R-:W-:Y:S02]  /*1510*/  LEA.HI.X.SX32 R49, R10, R56, 0x2, P6 ;  /* 0x000000380a317211 */ /* 0x000fe400030f16ff */
[----:B------:R-:W-:Y:S02]  /*1520*/  LEA R54, P1, R13, R54, 0x2 ;  /* 0x000000360d367211 */ /* 0x000fe400078210ff */
[----:B------:R-:W-:Y:S02]  /*1530*/  LOP3.LUT R79, R75, 0x14, RZ, 0xfc, !PT ;  /* 0x000000144b4f7812 */ /* 0x000fe400078efcff */
[----:B------:R-:W-:-:S02]  /*1540*/  ISETP.GE.AND P6, PT, R77, R2, PT ;  /* 0x000000024d00720c */ /* 0x000fc40003fc6270 */
[----:B------:R-:W-:Y:S02]  /*1550*/  LEA.HI.X.SX32 R53, R12, R56, 0x2, P4 ;  /* 0x000000380c357211 */ /* 0x000fe400020f16ff */
[----:B------:R-:W-:Y:S02]  /*1560*/  ISETP.GE.AND P4, PT, R90, R2, PT ;  /* 0x000000025a00720c */ /* 0x000fe40003f86270 */
[----:B------:R-:W-:Y:S02]  /*1570*/  LEA.HI.X.SX32 R55, R13, R56, 0x2, P1 ;  /* 0x000000380d377211 */ /* 0x000fe400008f16ff */
[----:B------:R-:W-:Y:S02]  /*1580*/  ISETP.GE.AND P1, PT, R79, R2, PT ;  /* 0x000000024f00720c */ /* 0x000fe40003f26270 */
[----:B------:R-:W-:Y:S02]  /*1590*/  SEL R59, R70, RZ, !P6 ;  /* 0x000000ff463b7207 */ /* 0x000fe40007000000 */
[----:B------:R-:W-:-:S02]  /*15a0*/  IADD3 R56, P6, PT, R57, R58, RZ ;  /* 0x0000003a39387210 */ /* 0x000fc40007fde0ff */
[C---:B------:R-:W-:Y:S02]  /*15b0*/  SEL R71, R70.reuse, RZ, !P4 ;  /* 0x000000ff46477207 */ /* 0x040fe40006000000 */
[----:B------:R-:W-:Y:S02]  /*15c0*/  IADD3 R58, P4, PT, R73, R58, RZ ;  /* 0x0000003a493a7210 */ /* 0x000fe40007f9e0ff */
[----:B-1----:R-:W-:Y:S02]  /*15d0*/  SEL R73, R70, RZ, !P1 ;  /* 0x000000ff46497207 */ /* 0x002fe40004800000 */
[----:B------:R-:W-:Y:S02]  /*15e0*/  ISETP.NE.U32.AND P1, PT, R59, RZ, PT ;  /* 0x000000ff3b00720c */ /* 0x000fe40003f25070 */
[-C--:B------:R-:W-:Y:S02]  /*15f0*/  LEA.HI.X.SX32 R57, R64, R72.reuse, 0x2, P6 ;  /* 0x0000004840397211 */ /* 0x080fe400030f16ff */
[----:B------:R-:W-:Y:S01]  /*1600*/  LEA.HI.X.SX32 R59, R62, R72, 0x2, P4 ;  /* 0x000000483e3b7211 */ /* 0x000fe200020f16ff */
[----:B------:R-:W-:Y:S01]  /*1610*/  VIADD R72, R74, UR5 ;  /* 0x000000054a487c36 */ /* 0x000fe20008000000 */
[----:B------:R-:W-:-:S02]  /*1620*/  LOP3.LUT R98, R75, 0x18, RZ, 0xfc, !PT ;  /* 0x000000184b627812 */ /* 0x000fc400078efcff */
[----:B------:R-:W-:Y:S02]  /*1630*/  LOP3.LUT R103, R75, 0x1c, RZ, 0xfc, !PT ;  /* 0x0000001c4b677812 */ /* 0x000fe400078efcff */
[----:B------:R-:W-:Y:S01]  /*1640*/  @!PT LDS RZ, [RZ] ;  /* 0x00000000fffff984 */ /* 0x000fe20000000800 */
[----:B------:R-:W-:Y:S01]  /*1650*/  @!PT LDS RZ, [RZ] ;  /* 0x00000000fffff984 */ /* 0x000fe20000000800 */
[----:B------:R-:W-:Y:S01]  /*1660*/  @!PT LDS RZ, [RZ] ;  /* 0x00000000fffff984 */ /* 0x000fe20000000800 */
[----:B------:R1:W-:Y:S01]  /*1670*/  LDGSTS.E [R72], desc[UR10][R60.64], P5 ;  /* 0x000000003c487fae */ /* 0x0003e2000a9a100a */
[----:B------:R-:W-:Y:S02]  /*1680*/  ISETP.NE.U32.AND P4, PT, R71, RZ, PT ;  /* 0x000000ff4700720c */ /* 0x000fe40003f85070 */
[-C--:B------:R-:W-:Y:S01]  /*1690*/  ISETP.GE.AND P5, PT, R98, R2.reuse, PT ;  /* 0x000000026200720c */ /* 0x080fe20003fa6270 */
[----:B------:R3:W-:Y:S01]  /*16a0*/  LDGSTS.E [R72+0x1000], desc[UR10][R24.64], P3 ;  /* 0x0100000018487fae */ /* 0x0007e200099a100a */
[----:B------:R-:W-:Y:S02]  /*16b0*/  ISETP.NE.U32.AND P6, PT, R73, RZ, PT ;  /* 0x000000ff4900720c */ /* 0x000fe40003fc5070 */
[----:B------:R-:W-:Y:S01]  /*16c0*/  ISETP.GE.AND P3, PT, R103, R2, PT ;  /* 0x000000026700720c */ /* 0x000fe20003f66270 */
[----:B------:R4:W-:Y:S01]  /*16d0*/  LDGSTS.E [R72+0x2000], desc[UR10][R28.64], P2 ;  /* 0x020000001c487fae */ /* 0x0009e200091a100a */
[----:B------:R-:W-:-:S02]  /*16e0*/  SEL R71, R70, RZ, !P5 ;  /* 0x000000ff46477207 */ /* 0x000fc40006800000 */
[----:B------:R-:W-:Y:S01]  /*16f0*/  LOP3.LUT R78, R75, 0x2, RZ, 0xfc, !PT ;  /* 0x000000024b4e7812 */ /* 0x000fe200078efcff */
[----:B------:R5:W-:Y:S01]  /*1700*/  LDGSTS.E [R72+0x3000], desc[UR10][R32.64], P1 ;  /* 0x0300000020487fae */ /* 0x000be200089a100a */
[----:B------:R-:W-:Y:S01]  /*1710*/  SEL R73, R70, RZ, !P3 ;  /* 0x000000ff46497207 */ /* 0x000fe20005800000 */
[----:B-1----:R-:W-:Y:S01]  /*1720*/  IMAD.WIDE R60, R97, 0x4, R60 ;  /* 0x00000004613c7825 */ /* 0x002fe200078e023c */
[----:B------:R-:W-:Y:S01]  /*1730*/  LOP3.LUT R89, R75, 0x6, RZ, 0xfc, !PT ;  /* 0x000000064b597812 */ /* 0x000fe200078efcff */
[----:B------:R1:W-:Y:S01]  /*1740*/  LDGSTS.E [R72+0x4000], desc[UR10][R38.64], P4 ;  /* 0x0400000026487fae */ /* 0x0003e2000a1a100a */
[----:B------:R-:W-:Y:S01]  /*1750*/  ISETP.NE.U32.AND P3, PT, R71, RZ, PT ;  /* 0x000000ff4700720c */ /* 0x000fe20003f65070 */
[----:B---3--:R-:W-:Y:S01]  /*1760*/  IMAD.WIDE R24, R97, 0x4, R24 ;  /* 0x0000000461187825 */ /* 0x008fe200078e0218 */
[-C--:B------:R-:W-:Y:S01]  /*1770*/  ISETP.GE.AND P5, PT, R78, R2.reuse, PT ;  /* 0x000000024e00720c */ /* 0x080fe20003fa6270 */
[----:B------:R3:W-:Y:S01]  /*1780*/  LDGSTS.E [R72+0x5000], desc[UR10][R56.64], P6 ;  /* 0x0500000038487fae */ /* 0x0007e2000b1a100a */
[----:B------:R-:W-:Y:S01]  /*1790*/  LOP3.LUT R88, R75, 0xa, RZ, 0xfc, !PT ;  /* 0x0000000a4b587812 */ /* 0x000fe200078efcff */
[----:B----4-:R-:W-:Y:S01]  /*17a0*/  IMAD.WIDE R28, R97, 0x4, R28 ;  /* 0x00000004611c7825 */ /* 0x010fe200078e021c */
[----:B------:R-:W-:-:S02]  /*17b0*/  ISETP.GE.AND P2, PT, R89, R2, PT ;  /* 0x000000025900720c */ /* 0x000fc40003f46270 */
[----:B------:R-:W-:Y:S01]  /*17c0*/  SEL R71, R70, RZ, !P5 ;  /* 0x000000ff46477207 */ /* 0x000fe20006800000 */
[----:B-----5:R-:W-:Y:S01]  /*17d0*/  IMAD.WIDE R32, R97, 0x4, R32 ;  /* 0x0000000461207825 */ /* 0x020fe200078e0220 */
[----:B------:R-:W-:Y:S02]  /*17e0*/  LOP3.LUT R83, R75, 0xe, RZ, 0xfc, !PT ;  /* 0x0000000e4b537812 */ /* 0x000fe400078efcff */
[----:B------:R-:W-:Y:S01]  /*17f0*/  ISETP.GE.AND P4, PT, R88, R2, PT ;  /* 0x000000025800720c */ /* 0x000fe20003f86270 */
[----:B------:R4:W-:Y:S01]  /*1800*/  LDGSTS.E [R72+0x6000], desc[UR10][R14.64], P3 ;  /* 0x060000000e487fae */ /* 0x0009e200099a100a */
[----:B------:R-:W-:Y:S01]  /*1810*/  ISETP.NE.U32.AND P5, PT, R73, RZ, PT ;  /* 0x000000ff4900720c */ /* 0x000fe20003fa5070 */
[----:B-1----:R-:W-:Y:S01]  /*1820*/  IMAD.WIDE R38, R97, 0x4, R38 ;  /* 0x0000000461267825 */ /* 0x002fe200078e0226 */
[----:B------:R-:W-:Y:S02]  /*1830*/  LOP3.LUT R82, R75, 0x12, RZ, 0xfc, !PT ;  /* 0x000000124b527812 */ /* 0x000fe400078efcff */
[----:B------:R-:W-:Y:S01]  /*1840*/  SEL R73, R70, RZ, !P2 ;  /* 0x000000ff46497207 */ /* 0x000fe20005000000 */
[----:B---3--:R-:W-:Y:S01]  /*1850*/  IMAD.WIDE R56, R97, 0x4, R56 ;  /* 0x0000000461387825 */ /* 0x008fe200078e0238 */
[----:B------:R-:W-:-:S02]  /*1860*/  ISETP.NE.U32.AND P1, PT, R71, RZ, PT ;  /* 0x000000ff4700720c */ /* 0x000fc40003f25070 */
[-C--:B------:R-:W-:Y:S02]  /*1870*/  ISETP.GE.AND P6, PT, R83, R2.reuse, PT ;  /* 0x000000025300720c */ /* 0x080fe40003fc6270 */
[----:B------:R-:W-:Y:S01]  /*1880*/  LOP3.LUT R81, R75, 0x16, RZ, 0xfc, !PT ;  /* 0x000000164b517812 */ /* 0x000fe200078efcff */
[----:B----4-:R-:W-:Y:S01]  /*1890*/  IMAD.WIDE R14, R97, 0x4, R14 ;  /* 0x00000004610e7825 */ /* 0x010fe200078e020e */
[----:B------:R-:W-:Y:S01]  /*18a0*/  SEL R71, R70, RZ, !P4 ;  /* 0x000000ff46477207 */ /* 0x000fe20006000000 */
[----:B------:R1:W-:Y:S01]  /*18b0*/  LDGSTS.E [R72+0x7000], desc[UR10][R18.64], P5 ;  /* 0x0700000012487fae */ /* 0x0003e2000a9a100a */
[----:B------:R-:W-:Y:S02]  /*18c0*/  ISETP.GE.AND P4, PT, R82, R2, PT ;  /* 0x000000025200720c */ /* 0x000fe40003f86270 */
[----:B------:R-:W-:Y:S02]  /*18d0*/  ISETP.NE.U32.AND P2, PT, R73, RZ, PT ;  /* 0x000000ff4900720c */ /* 0x000fe40003f45070 */
[----:B------:R-:W-:-:S02]  /*18e0*/  SEL R73, R70, RZ, !P6 ;  /* 0x000000ff46497207 */ /* 0x000fc40007000000 */
[----:B------:R-:W-:Y:S02]  /*18f0*/  ISETP.NE.U32.AND P3, PT, R71, RZ, PT ;  /* 0x000000ff4700720c */ /* 0x000fe40003f65070 */
[----:B------:R-:W-:Y:S02]  /*1900*/  ISETP.GE.AND P6, PT, R81, R2, PT ;  /* 0x000000025100720c */ /* 0x000fe40003fc6270 */
[----:B------:R-:W-:Y:S01]  /*1910*/  SEL R71, R70, RZ, !P4 ;  /* 0x000000ff46477207 */ /* 0x000fe20006000000 */
[----:B-1----:R-:W-:Y:S01]  /*1920*/  IMAD.WIDE R18, R97, 0x4, R18 ;  /* 0x0000000461127825 */ /* 0x002fe200078e0212 */
[----:B------:R-:W-:Y:S02]  /*1930*/  LOP3.LUT R74, R74, 0x40, RZ, 0x3c, !PT ;  /* 0x000000404a4a7812 */ /* 0x000fe400078e3cff */
[----:B------:R-:W-:Y:S02]  /*1940*/  ISETP.NE.U32.AND P4, PT, R73, RZ, PT ;  /* 0x000000ff4900720c */ /* 0x000fe40003f85070 */
[----:B------:R-:W-:-:S02]  /*1950*/  SEL R73, R70, RZ, !P6 ;  /* 0x000000ff46497207 */ /* 0x000fc40007000000 */
[----:B------:R-:W-:Y:S01]  /*1960*/  ISETP.NE.U32.AND P6, PT, R71, RZ, PT ;  /* 0x000000ff4700720c */ /* 0x000fe20003fc5070 */
[----:B------:R-:W-:Y:S01]  /*1970*/  VIADD R71, R74, UR5 ;  /* 0x000000054a477c36 */ /* 0x000fe20008000000 */
[C---:B------:R-:W-:Y:S02]  /*1980*/  LOP3.LUT R99, R75.reuse, 0x1a, RZ, 0xfc, !PT ;  /* 0x0000001a4b637812 */ /* 0x040fe400078efcff */
[----:B------:R-:W-:Y:S02]  /*1990*/  LOP3.LUT R104, R75, 0x1e, RZ, 0xfc, !PT ;  /* 0x0000001e4b687812 */ /* 0x000fe400078efcff */
[----:B------:R1:W-:Y:S01]  /*19a0*/  LDGSTS.E [R71+0x800], desc[UR10][R22.64], P1 ;  /* 0x0080000016477fae */ /* 0x0003e200089a100a */
[-C--:B------:R-:W-:Y:S02]  /*19b0*/  ISETP.GE.AND P1, PT, R99, R2.reuse, PT ;  /* 0x000000026300720c */ /* 0x080fe40003f26270 */
[----:B------:R-:W-:Y:S01]  /*19c0*/  ISETP.NE.U32.AND P5, PT, R73, RZ, PT ;  /* 0x000000ff4900720c */ /* 0x000fe20003fa5070 */
[----:B------:R-:W-:Y:S01]  /*19d0*/  VIADD R73, R2, 0xffffffe0 ;  /* 0xffffffe002497836 */ /* 0x000fe20000000000 */
[----:B------:R3:W-:Y:S01]  /*19e0*/  LDGSTS.E [R71+0x1800], desc[UR10][R26.64], P2 ;  /* 0x018000001a477fae */ /* 0x0007e200091a100a */
[----:B------:R-:W-:-:S02]  /*19f0*/  ISETP.GE.AND P2, PT, R104, R2, PT ;  /* 0x000000026800720c */ /* 0x000fc40003f46270 */
[----:B------:R-:W-:Y:S01]  /*1a00*/  SEL R74, R70, RZ, !P1 ;  /* 0x000000ff464a7207 */ /* 0x000fe20004800000 */
[----:B------:R4:W-:Y:S01]  /*1a10*/  LDGSTS.E [R71+0x2800], desc[UR10][R30.64], P3 ;  /* 0x028000001e477fae */ /* 0x0009e200099a100a */
[----:B------:R-:W-:Y:S02]  /*1a20*/  ISETP.GE.AND P3, PT, R80, R2, PT ;  /* 0x000000025000720c */ /* 0x000fe40003f66270 */
[-C--:B------:R-:W-:Y:S01]  /*1a30*/  ISETP.GE.AND P1, PT, R75, R73.reuse, PT ;  /* 0x000000494b00720c */ /* 0x080fe20003f26270 */
[----:B------:R5:W-:Y:S01]  /*1a40*/  LDGSTS.E [R71+0x3800], desc[UR10][R34.64], P4 ;  /* 0x0380000022477fae */ /* 0x000be2000a1a100a */
[----:B------:R-:W-:Y:S01]  /*1a50*/  SEL R75, R70, RZ, !P2 ;  /* 0x000000ff464b7207 */ /* 0x000fe20005000000 */
[C---:B-1----:R-:W-:Y:S01]  /*1a60*/  IMAD.WIDE R22, R97.reuse, 0x4, R22 ;  /* 0x0000000461167825 */ /* 0x042fe200078e0216 */
[----:B------:R-:W-:Y:S01]  /*1a70*/  ISETP.NE.U32.AND P4, PT, R74, RZ, PT ;  /* 0x000000ff4a00720c */ /* 0x000fe20003f85070 */
[----:B------:R1:W-:Y:S01]  /*1a80*/  LDGSTS.E [R71+0x4800], desc[UR10][R40.64], P6 ;  /* 0x0480000028477fae */ /* 0x0003e2000b1a100a */
[----:B------:R-:W-:Y:S01]  /*1a90*/  SEL R70, R70, RZ, !P3 ;  /* 0x000000ff46467207 */ /* 0x000fe20005800000 */
[C---:B---3--:R-:W-:Y:S01]  /*1aa0*/  IMAD.WIDE R26, R97.reuse, 0x4, R26 ;  /* 0x00000004611a7825 */ /* 0x048fe200078e021a */
[----:B------:R-:W-:Y:S01]  /*1ab0*/  ISETP.GE.AND P3, PT, R76, R73, PT ;  /* 0x000000494c00720c */ /* 0x000fe20003f66270 */
[----:B------:R3:W-:Y:S01]  /*1ac0*/  LDGSTS.E [R71+0x5800], desc[UR10][R58.64], P5 ;  /* 0x058000003a477fae */ /* 0x0007e2000a9a100a */
[----:B------:R-:W-:Y:S01]  /*1ad0*/  SEL R76, RZ, 0x4, P1 ;  /* 0x00000004ff4c7807 */ /* 0x000fe20000800000 */
[----:B----4-:R-:W-:Y:S01]  /*1ae0*/  IMAD.WIDE R30, R97, 0x4, R30 ;  /* 0x00000004611e7825 */ /* 0x010fe200078e021e */
[----:B------:R-:W-:-:S02]  /*1af0*/  ISETP.NE.U32.AND P1, PT, R70, RZ, PT ;  /* 0x000000ff4600720c */ /* 0x000fc40003f25070 */
[----:B------:R-:W-:Y:S01]  /*1b00*/  ISETP.GT.AND P2, PT, R4, 0x3f, PT ;  /* 0x0000003f0400780c */ /* 0x000fe20003f44270 */
[----:B-----5:R-:W-:Y:S01]  /*1b10*/  IMAD.WIDE R34, R97, 0x4, R34 ;  /* 0x0000000461227825 */ /* 0x020fe200078e0222 */
[----:B------:R-:W-:Y:S01]  /*1b20*/  SEL R70, RZ, 0x4, P3 ;  /* 0x00000004ff467807 */ /* 0x000fe20001800000 */
[----:B------:R4:W-:Y:S01]  /*1b30*/  LDGSTS.E [R71+0x6800], desc[UR10][R16.64], P4 ;  /* 0x0680000010477fae */ /* 0x0009e2000a1a100a */
[----:B------:R-:W-:Y:S01]  /*1b40*/  ISETP.GE.AND P5, PT, R91, R73, PT ;  /* 0x000000495b00720c */ /* 0x000fe20003fa6270 */
[C---:B-1----:R-:W-:Y:S01]  /*1b50*/  IMAD.WIDE R40, R97.reuse, 0x4, R40 ;  /* 0x0000000461287825 */ /* 0x042fe200078e0228 */
[----:B------:R-:W-:Y:S02]  /*1b60*/  SEL R70, R70, RZ, P2 ;  /* 0x000000ff46467207 */ /* 0x000fe40001000000 */
[----:B------:R-:W-:Y:S01]  /*1b70*/  SEL R76, R76, RZ, P2 ;  /* 0x000000ff4c4c7207 */ /* 0x000fe20001000000 */
[----:B---3--:R-:W-:Y:S01]  /*1b80*/  IMAD.WIDE R58, R97, 0x4, R58 ;  /* 0x00000004613a7825 */ /* 0x008fe200078e023a */
[----:B------:R-:W-:-:S02]  /*1b90*/  ISETP.NE.U32.AND P3, PT, R75, RZ, PT ;  /* 0x000000ff4b00720c */ /* 0x000fc40003f65070 */
[----:B------:R-:W-:Y:S02]  /*1ba0*/  ISETP.NE.U32.AND P4, PT, R70, RZ, PT ;  /* 0x000000ff4600720c */ /* 0x000fe40003f85070 */
[----:B------:R-:W-:Y:S01]  /*1bb0*/  SEL R75, RZ, 0x4, P5 ;  /* 0x00000004ff4b7807 */ /* 0x000fe20002800000 */
[----:B----4-:R-:W-:Y:S01]  /*1bc0*/  IMAD.WIDE R16, R97, 0x4, R16 ;  /* 0x0000000461107825 */ /* 0x010fe200078e0210 */
[----:B------:R-:W-:Y:S02]  /*1bd0*/  LOP3.LUT R70, R100, 0x1ff, RZ, 0xc0, !PT ;  /* 0x000001ff64467812 */ /* 0x000fe400078ec0ff */
[----:B------:R-:W-:Y:S02]  /*1be0*/  ISETP.NE.U32.AND P6, PT, R76, RZ, PT ;  /* 0x000000ff4c00720c */ /* 0x000fe40003fc5070 */
[----:B------:R-:W-:Y:S01]  /*1bf0*/  SEL R76, R75, RZ, P2 ;  /* 0x000000ff4b4c7207 */ /* 0x000fe20001000000 */
[----:B------:R-:W-:Y:S01]  /*1c00*/  IMAD.SHL.U32 R75, R70, 0x4, RZ ;  /* 0x00000004464b7824 */ /* 0x000fe200078e00ff */
[----:B------:R-:W-:Y:S01]  /*1c10*/  SHF.R.U32.HI R74, RZ, 0x1, R100 ;  /* 0x00000001ff4a7819 */ /* 0x000fe20000011664 */
[----:B------:R1:W-:Y:S01]  /*1c20*/  LDGSTS.E [R71+0x7800], desc[UR10][R20.64], P3 ;  /* 0x0780000014477fae */ /* 0x0003e200099a100a */
[----:B------:R-:W-:-:S02]  /*1c30*/  ISETP.GE.AND P5, PT, R77, R73, PT ;  /* 0x000000494d00720c */ /* 0x000fc40003fa6270 */
[----:B------:R-:W-:Y:S01]  /*1c40*/  LOP3.LUT R91, R75, 0x70, R74, 0x78, !PT ;  /* 0x000000704b5b7812 */ /* 0x000fe200078e784a */
[----:B------:R-:W0:Y:S01]  /*1c50*/  LDGDEPBAR ;  /* 0x00000000000079af */ /* 0x000e220000000000 */
[----:B------:R-:W-:Y:S02]  /*1c60*/  SEL R77, RZ, 0x4, P5 ;  /* 0x00000004ff4d7807 */ /* 0x000fe40002800000 */
[----:B------:R-:W-:Y:S01]  /*1c70*/  ISETP.NE.U32.AND P5, PT, R76, RZ, PT ;  /* 0x000000ff4c00720c */ /* 0x000fe20003fa5070 */
[----:B------:R-:W-:Y:S01]  /*1c80*/  VIADD R70, R91, UR5 ;  /* 0x000000055b467c36 */ /* 0x000fe20008000000 */
[----:B------:R-:W-:Y:S01]  /*1c90*/  SEL R77, R77, RZ, P2 ;  /* 0x000000ff4d4d7207 */ /* 0x000fe20001000000 */
[----:B-1----:R-:W-:-:S03]  /*1ca0*/  IMAD.WIDE R20, R97, 0x4, R20 ;  /* 0x0000000461147825 */ /* 0x002fc600078e0214 */
[----:B------:R1:W-:Y:S01]  /*1cb0*/  LDGSTS.E [R70+0x10000], desc[UR10][R36.64], P1 ;  /* 0x1000000024467fae */ /* 0x0003e200089a100a */
[----:B------:R-:W-:-:S03]  /*1cc0*/  ISETP.NE.U32.AND P3, PT, R77, RZ, PT ;  /* 0x000000ff4d00720c */ /* 0x000fc60003f65070 */
[----:B------:R3:W-:Y:S04]  /*1cd0*/  LDGSTS.E [R70+0x10800], desc[UR10][R42.64], P1 ;  /* 0x108000002a467fae */ /* 0x0007e800089a100a */
[----:B------:R4:W-:Y:S04]  /*1ce0*/  LDGSTS.E [R70+0x11000], desc[UR10][R44.64], P1 ;  /* 0x110000002c467fae */ /* 0x0009e800089a100a */
[----:B------:R5:W-:Y:S01]  /*1cf0*/  LDGSTS.E [R70+0x11800], desc[UR10][R46.64], P1 ;  /* 0x118000002e467fae */ /* 0x000be200089a100a */
[----:B-1----:R-:W-:-:S03]  /*1d00*/  IMAD.WIDE R36, R7, 0x4, R36 ;  /* 0x0000000407247825 */ /* 0x002fc600078e0224 */
[----:B------:R1:W-:Y:S01]  /*1d10*/  LDGSTS.E [R70+0x12000], desc[UR10][R48.64], P1 ;  /* 0x1200000030467fae */ /* 0x0003e200089a100a */
[----:B---3--:R-:W-:-:S03]  /*1d20*/  IMAD.WIDE R42, R7, 0x4, R42 ;  /* 0x00000004072a7825 */ /* 0x008fc600078e022a */
[----:B------:R3:W-:Y:S01]  /*1d30*/  LDGSTS.E [R70+0x12800], desc[UR10][R50.64], P1 ;  /* 0x1280000032467fae */ /* 0x0007e200089a100a */
[----:B----4-:R-:W-:-:S03]  /*1d40*/  IMAD.WIDE R44, R7, 0x4, R44 ;  /* 0x00000004072c7825 */ /* 0x010fc600078e022c */
[----:B------:R4:W-:Y:S01]  /*1d50*/  LDGSTS.E [R70+0x13000], desc[UR10][R52.64], P1 ;  /* 0x1300000034467fae */ /* 0x0009e200089a100a */
[----:B-----5:R-:W-:-:S03]  /*1d60*/  IMAD.WIDE R46, R7, 0x4, R46 ;  /* 0x00000004072e7825 */ /* 0x020fc600078e022e */
[----:B------:R5:W-:Y:S01]  /*1d70*/  LDGSTS.E [R70+0x13800], desc[UR10][R54.64], P1 ;  /* 0x1380000036467fae */ /* 0x000be200089a100a */
[-C--:B------:R-:W-:Y:S01]  /*1d80*/  ISETP.GE.AND P1, PT, R90, R73.reuse, PT ;  /* 0x000000495a00720c */ /* 0x080fe20003f26270 */
[C---:B-1----:R-:W-:Y:S02]  /*1d90*/  IMAD.WIDE R48, R7.reuse, 0x4, R48 ;  /* 0x0000000407307825 */ /* 0x042fe400078e0230 */
[----:B------:R-:W0:Y:S01]  /*1da0*/  LDGDEPBAR ;  /* 0x00000000000079af */ /* 0x000e220000000000 */
[----:B------:R-:W-:Y:S01]  /*1db0*/  SEL R75, RZ, 0x4, P1 ;  /* 0x00000004ff4b7807 */ /* 0x000fe20000800000 */
[C---:B---3--:R-:W-:Y:S01]  /*1dc0*/  IMAD.WIDE R50, R7.reuse, 0x4, R50 ;  /* 0x0000000407327825 */ /* 0x048fe200078e0232 */
[----:B------:R-:W-:Y:S01]  /*1dd0*/  BAR.SYNC.DEFER_BLOCKING 0x0 ;  /* 0x0000000000007b1d */ /* 0x000fe20000010000 */
[----:B------:R-:W-:Y:S02]  /*1de0*/  ISETP.GE.AND P1, PT, R98, R73, PT ;  /* 0x000000496200720c */ /* 0x000fe40003f26270 */
[----:B----4-:R-:W-:Y:S01]  /*1df0*/  IMAD.WIDE R52, R7, 0x4, R52 ;  /* 0x0000000407347825 */ /* 0x010fe200078e0234 */
[----:B------:R-:W-:-:S02]  /*1e00*/  SEL R75, R75, RZ, P2 ;  /* 0x000000ff4b4b7207 */ /* 0x000fc40001000000 */
[----:B------:R-:W-:Y:S01]  /*1e10*/  SEL R77, RZ, 0x4, P1 ;  /* 0x00000004ff4d7807 */ /* 0x000fe20000800000 */
[----:B-----5:R-:W-:Y:S01]  /*1e20*/  IMAD.WIDE R54, R7, 0x4, R54 ;  /* 0x0000000407367825 */ /* 0x020fe200078e0236 */
[----:B------:R-:W-:Y:S02]  /*1e30*/  ISETP.NE.U32.AND P1, PT, R75, RZ, PT ;  /* 0x000000ff4b00720c */ /* 0x000fe40003f25070 */
[----:B------:R-:W-:Y:S01]  /*1e40*/  SEL R77, R77, RZ, P2 ;  /* 0x000000ff4d4d7207 */ /* 0x000fe20001000000 */
[----:B------:R-:W-:Y:S01]  /*1e50*/  @!PT LDS RZ, [RZ] ;  /* 0x00000000fffff984 */ /* 0x000fe20000000800 */
[----:B------:R-:W-:Y:S01]  /*1e60*/  @!PT LDS RZ, [RZ] ;  /* 0x00000000fffff984 */ /* 0x000fe20000000800 */
[----:B------:R-:W-:Y:S01]  /*1e70*/  @!PT LDS RZ, [RZ] ;  /* 0x00000000fffff984 */ /* 0x000fe20000000800 */
[----:B------:R1:W-:Y:S01]  /*1e80*/  LDGSTS.E [R72+0x8000], desc[UR10][R60.64], P6 ;  /* 0x080000003c487fae */ /* 0x0003e2000b1a100a */
[----:B------:R-:W-:-:S03]  /*1e90*/  ISETP.GE.AND P6, PT, R79, R73, PT ;  /* 0x000000494f00720c */ /* 0x000fc60003fc6270 */
[----:B------:R3:W-:Y:S01]  /*1ea0*/  LDGSTS.E [R72+0x9000], desc[UR10][R24.64], P4 ;  /* 0x0900000018487fae */ /* 0x0007e2000a1a100a */
[-C--:B------:R-:W-:Y:S02]  /*1eb0*/  ISETP.GE.AND P4, PT, R78, R73.reuse, PT ;  /* 0x000000494e00720c */ /* 0x080fe40003f86270 */
[----:B------:R-:W-:Y:S01]  /*1ec0*/  SEL R76, RZ, 0x4, P6 ;  /* 0x00000004ff4c7807 */ /* 0x000fe20003000000 */
[----:B------:R4:W-:Y:S01]  /*1ed0*/  LDGSTS.E [R72+0xa000], desc[UR10][R28.64], P5 ;  /* 0x0a0000001c487fae */ /* 0x0009e2000a9a100a */
[----:B------:R-:W-:Y:S02]  /*1ee0*/  SEL R79, RZ, 0x4, P4 ;  /* 0x00000004ff4f7807 */ /* 0x000fe40002000000 */
[-C--:B------:R-:W-:Y:S01]  /*1ef0*/  ISETP.GE.AND P4, PT, R88, R73.reuse, PT ;  /* 0x000000495800720c */ /* 0x080fe20003f86270 */
[----:B------:R-:W-:Y:S01]  /*1f00*/  LDGSTS.E [R72+0xb000], desc[UR10][R32.64], P3 ;  /* 0x0b00000020487fae */ /* 0x000fe200099a100a */
[----:B------:R-:W-:Y:S02]  /*1f10*/  ISETP.GE.AND P6, PT, R103, R73, PT ;  /* 0x000000496700720c */ /* 0x000fe40003fc6270 */
[----:B-1----:R-:W-:Y:S01]  /*1f20*/  SEL R61, RZ, 0x4, P4 ;  /* 0x00000004ff3d7807 */ /* 0x002fe20002000000 */
[----:B------:R-:W-:Y:S01]  /*1f30*/  LDGSTS.E [R72+0xc000], desc[UR10][R38.64], P1 ;  /* 0x0c00000026487fae */ /* 0x000fe200089a100a */
[----:B------:R-:W-:-:S02]  /*1f40*/  SEL R78, RZ, 0x4, P6 ;  /* 0x00000004ff4e7807 */ /* 0x000fc40003000000 */
[-C--:B------:R-:W-:Y:S02]  /*1f50*/  ISETP.GE.AND P4, PT, R82, R73.reuse, PT ;  /* 0x000000495200720c */ /* 0x080fe40003f86270 */
[-C--:B------:R-:W-:Y:S02]  /*1f60*/  ISETP.GE.AND P6, PT, R89, R73.reuse, PT ;  /* 0x000000495900720c */ /* 0x080fe40003fc6270 */
[----:B------:R-:W-:Y:S02]  /*1f70*/  SEL R76, R76, RZ, P2 ;  /* 0x000000ff4c4c7207 */ /* 0x000fe40001000000 */
[----:B---3--:R-:W-:Y:S02]  /*1f80*/  SEL R24, RZ, 0x4, P4 ;  /* 0x00000004ff187807 */ /* 0x008fe40002000000 */
[----:B------:R-:W-:Y:S02]  /*1f90*/  SEL R75, RZ, 0x4, P6 ;  /* 0x00000004ff4b7807 */ /* 0x000fe40003000000 */
[----:B------:R-:W-:-:S02]  /*1fa0*/  ISETP.GE.AND P4, PT, R81, R73, PT ;  /* 0x000000495100720c */ /* 0x000fc40003f86270 */
[----:B------:R-:W-:Y:S02]  /*1fb0*/  ISETP.GE.AND P5, PT, R83, R73, PT ;  /* 0x000000495300720c */ /* 0x000fe40003fa6270 */
[----:B------:R-:W-:Y:S02]  /*1fc0*/  ISETP.NE.U32.AND P6, PT, R76, RZ, PT ;  /* 0x000000ff4c00720c */ /* 0x000fe40003fc5070 */
[----:B------:R-:W-:Y:S02]  /*1fd0*/  SEL R78, R78, RZ, P2 ;  /* 0x000000ff4e4e7207 */ /* 0x000fe40001000000 */
[----:B------:R-:W-:Y:S02]  /*1fe0*/  SEL R25, RZ, 0x4, P4 ;  /* 0x00000004ff197807 */ /* 0x000fe40002000000 */
[----:B------:R-:W-:Y:S02]  /*1ff0*/  SEL R60, RZ, 0x4, P5 ;  /* 0x00000004ff3c7807 */ /* 0x000fe40002800000 */
[----:B------:R-:W-:-:S02]  /*2000*/  ISETP.NE.U32.AND P4, PT, R77, RZ, PT ;  /* 0x000000ff4d00720c */ /* 0x000fc40003f85070 */
[----:B------:R-:W-:Y:S02]  /*2010*/  ISETP.NE.U32.AND P5, PT, R78, RZ, PT ;  /* 0x000000ff4e00720c */ /* 0x000fe40003fa5070 */
[----:B------:R-:W-:Y:S01]  /*2020*/  SEL R79, R79, RZ, P2 ;  /* 0x000000ff4f4f7207 */ /* 0x000fe20001000000 */
[----:B------:R-:W-:Y:S01]  /*2030*/  LDGSTS.E [R72+0xd000], desc[UR10][R56.64], P6 ;  /* 0x0d00000038487fae */ /* 0x000fe2000b1a100a */
[----:B------:R-:W-:Y:S02]  /*2040*/  SEL R75, R75, RZ, P2 ;  /* 0x000000ff4b4b7207 */ /* 0x000fe40001000000 */
[----:B------:R-:W-:Y:S02]  /*2050*/  ISETP.NE.U32.AND P3, PT, R79, RZ, PT ;  /* 0x000000ff4f00720c */ /* 0x000fe40003f65070 */
[----:B------:R-:W-:Y:S02]  /*2060*/  ISETP.GE.AND P1, PT, R99, R73, PT ;  /* 0x000000496300720c */ /* 0x000fe40003f26270 */
[----:B------:R-:W-:Y:S01]  /*2070*/  ISETP.NE.U32.AND P6, PT, R75, RZ, PT ;  /* 0x000000ff4b00720c */ /* 0x000fe20003fc5070 */
[----:B------:R1:W-:Y:S01]  /*2080*/  LDGSTS.E [R72+0xe000], desc[UR10][R14.64], P4 ;  /* 0x0e0000000e487fae */ /* 0x0003e2000a1a100a */
[----:B------:R-:W-:-:S02]  /*2090*/  SEL R61, R61, RZ, P2 ;  /* 0x000000ff3d3d7207 */ /* 0x000fc40001000000 */
[----:B----4-:R-:W-:Y:S01]  /*20a0*/  SEL R28, RZ, 0x4, P1 ;  /* 0x00000004ff1c7807 */ /* 0x010fe20000800000 */
[----:B------:R2:W-:Y:S01]  /*20b0*/  LDGSTS.E [R72+0xf000], desc[UR10][R18.64], P5 ;  /* 0x0f00000012487fae */ /* 0x0005e2000a9a100a */
[-C--:B------:R-:W-:Y:S02]  /*20c0*/  ISETP.GE.AND P1, PT, R104, R73.reuse, PT ;  /* 0x000000496800720c */ /* 0x080fe40003f26270 */
[----:B------:R-:W-:Y:S01]  /*20d0*/  ISETP.NE.U32.AND P5, PT, R61, RZ, PT ;  /* 0x000000ff3d00720c */ /* 0x000fe20003fa5070 */
[----:B------:R2:W-:Y:S01]  /*20e0*/  LDGSTS.E [R71+0x8800], desc[UR10][R22.64], P3 ;  /* 0x0880000016477fae */ /* 0x0005e200099a100a */
[----:B------:R-:W-:Y:S02]  /*20f0*/  ISETP.GE.AND P4, PT, R80, R73, PT ;  /* 0x000000495000720c */ /* 0x000fe40003f86270 */
[----:B------:R-:W-:Y:S01]  /*2100*/  SEL R60, R60, RZ, P2 ;  /* 0x000000ff3c3c7207 */ /* 0x000fe20001000000 */
[----:B------:R2:W-:Y:S01]  /*2110*/  LDGSTS.E [R71+0x9800], desc[UR10][R26.64], P6 ;  /* 0x098000001a477fae */ /* 0x0005e2000b1a100a */
[----:B-1----:R-:W-:-:S02]  /*2120*/  SEL R14, RZ, 0x4, P1 ;  /* 0x00000004ff0e7807 */ /* 0x002fc40000800000 */
[----:B------:R-:W-:Y:S02]  /*2130*/  SEL R24, R24, RZ, P2 ;  /* 0x000000ff18187207 */ /* 0x000fe40001000000 */
[----:B------:R-:W-:Y:S02]  /*2140*/  SEL R25, R25, RZ, P2 ;  /* 0x000000ff19197207 */ /* 0x000fe40001000000 */
[----:B------:R-:W-:Y:S01]  /*2150*/  SEL R15, RZ, 0x4, P4 ;  /* 0x00000004ff0f7807 */ /* 0x000fe20002000000 */
[----:B------:R2:W-:Y:S01]  /*2160*/  LDGSTS.E [R71+0xa800], desc[UR10][R30.64], P5 ;  /* 0x0a8000001e477fae */ /* 0x0005e2000a9a100a */
[----:B------:R-:W-:Y:S02]  /*2170*/  SEL R28, R28, RZ, P2 ;  /* 0x000000ff1c1c7207 */ /* 0x000fe40001000000 */
[----:B------:R-:W-:Y:S02]  /*2180*/  ISETP.NE.U32.AND P3, PT, R60, RZ, PT ;  /* 0x000000ff3c00720c */ /* 0x000fe40003f65070 */
[----:B------:R-:W-:-:S02]  /*2190*/  SEL R14, R14, RZ, P2 ;  /* 0x000000ff0e0e7207 */ /* 0x000fc40001000000 */
[----:B------:R-:W-:Y:S02]  /*21a0*/  ISETP.NE.U32.AND P6, PT, R24, RZ, PT ;  /* 0x000000ff1800720c */ /* 0x000fe40003fc5070 */
[----:B------:R-:W-:Y:S02]  /*21b0*/  ISETP.NE.U32.AND P1, PT, R25, RZ, PT ;  /* 0x000000ff1900720c */ /* 0x000fe40003f25070 */
[----:B------:R-:W-:Y:S02]  /*21c0*/  SEL R15, R15, RZ, P2 ;  /* 0x000000ff0f0f7207 */ /* 0x000fe40001000000 */
[----:B------:R-:W-:Y:S02]  /*21d0*/  ISETP.NE.U32.AND P4, PT, R28, RZ, PT ;  /* 0x000000ff1c00720c */ /* 0x000fe40003f85070 */
[----:B------:R-:W-:Y:S01]  /*21e0*/  ISETP.NE.U32.AND P2, PT, R14, RZ, PT ;  /* 0x000000ff0e00720c */ /* 0x000fe20003f45070 */
[----:B------:R2:W-:Y:S01]  /*21f0*/  LDGSTS.E [R71+0xb800], desc[UR10][R34.64], P3 ;  /* 0x0b80000022477fae */ /* 0x0005e200099a100a */
[----:B------:R-:W-:-:S03]  /*2200*/  ISETP.NE.U32.AND P5, PT, R15, RZ, PT ;  /* 0x000000ff0f00720c */ /* 0x000fc60003fa5070 */
[----:B------:R2:W-:Y:S04]  /*2210*/  LDGSTS.E [R71+0xc800], desc[UR10][R40.64], P6 ;  /* 0x0c80000028477fae */ /* 0x0005e8000b1a100a */
[----:B------:R2:W-:Y:S04]  /*2220*/  LDGSTS.E [R71+0xd800], desc[UR10][R58.64], P1 ;  /* 0x0d8000003a477fae */ /* 0x0005e800089a100a */
[----:B------:R2:W-:Y:S04]  /*2230*/  LDGSTS.E [R71+0xe800], desc[UR10][R16.64], P4 ;  /* 0x0e80000010477fae */ /* 0x0005e8000a1a100a */
[----:B------:R2:W-:Y:S04]  /*2240*/  LDGSTS.E [R71+0xf800], desc[UR10][R20.64], P2 ;  /* 0x0f80000014477fae */ /* 0x0005e800091a100a */
[----:B------:R-:W0:Y:S04]  /*2250*/  LDGDEPBAR ;  /* 0x00000000000079af */ /* 0x000e280000000000 */
[----:B------:R2:W-:Y:S04]  /*2260*/  LDGSTS.E [R70+0x14000], desc[UR10][R36.64], P5 ;  /* 0x1400000024467fae */ /* 0x0005e8000a9a100a */
[----:B------:R2:W-:Y:S04]  /*2270*/  LDGSTS.E [R70+0x14800], desc[UR10][R42.64], P5 ;  /* 0x148000002a467fae */ /* 0x0005e8000a9a100a */
[----:B------:R2:W-:Y:S04]  /*2280*/  LDGSTS.E [R70+0x15000], desc[UR10][R44.64], P5 ;  /* 0x150000002c467fae */ /* 0x0005e8000a9a100a */
[----:B------:R2:W-:Y:S04]  /*2290*/  LDGSTS.E [R70+0x15800], desc[UR10][R46.64], P5 ;  /* 0x158000002e467fae */ /* 0x0005e8000a9a100a */
[----:B------:R2:W-:Y:S04]  /*22a0*/  LDGSTS.E [R70+0x16000], desc[UR10][R48.64], P5 ;  /* 0x1600000030467fae */ /* 0x0005e8000a9a100a */
[----:B------:R2:W-:Y:S04]  /*22b0*/  LDGSTS.E [R70+0x16800], desc[UR10][R50.64], P5 ;  /* 0x1680000032467fae */ /* 0x0005e8000a9a100a */
[----:B------:R2:W-:Y:S04]  /*22c0*/  LDGSTS.E [R70+0x17000], desc[UR10][R52.64], P5 ;  /* 0x1700000034467fae */ /* 0x0005e8000a9a100a */
[----:B------:R2:W-:Y:S04]  /*22d0*/  LDGSTS.E [R70+0x17800], desc[UR10][R54.64], P5 ;  /* 0x1780000036467fae */ /* 0x0005e8000a9a100a */
[----:B------:R-:W0:Y:S01]  /*22e0*/  LDGDEPBAR ;  /* 0x00000000000079af */ /* 0x000e220000000000 */
[----:B------:R-:W-:Y:S05]  /*22f0*/  @P0 BRA `(.L_x_0) ;  /* 0x00000000008c0947 */ /* 0x000fea0003800000 */
[----:B------:R-:W-:Y:S01]  /*2300*/  IMAD.SHL.U32 R0, R100, 0x2, RZ ;  /* 0x0000000264007824 */ /* 0x000fe200078e00ff */
[----:B------:R-:W-:Y:S02]  /*2310*/  CS2R R92, SRZ ;  /* 0x00000000005c7805 */ /* 0x000fe4000001ff00 */
[----:B------:R-:W-:Y:S02]  /*2320*/  CS2R R94, SRZ ;  /* 0x00000000005e7805 */ /* 0x000fe4000001ff00 */
[----:B------:R-:W-:Y:S02]  /*2330*/  CS2R R88, SRZ ;  /* 0x0000000000587805 */ /* 0x000fe4000001ff00 */
[----:B------:R-:W-:Y:S01]  /*2340*/  CS2R R90, SRZ ;  /* 0x00000000005a7805 */ /* 0x000fe2000001ff00 */
[----:B------:R1:W-:Y:S01]  /*2350*/  STL [R1+0x94], R0 ;  /* 0x0000940001007387 */ /* 0x0003e20000100800 */
[----:B------:R-:W-:Y:S02]  /*2360*/  CS2R R76, SRZ ;  /* 0x00000000004c7805 */ /* 0x000fe4000001ff00 */
[----:B------:R-:W-:-:S02]  /*2370*/  CS2R R78, SRZ ;  /* 0x00000000004e7805 */ /* 0x000fc4000001ff00 */
[----:B------:R-:W-:Y:S02]  /*2380*/  CS2R R80, SRZ ;  /* 0x0000000000507805 */ /* 0x000fe4000001ff00 */
[----:B------:R-:W-:Y:S02]  /*2390*/  CS2R R82, SRZ ;  /* 0x0000000000527805 */ /* 0x000fe4000001ff00 */
[----:B--2---:R-:W-:Y:S02]  /*23a0*/  CS2R R20, SRZ ;  /* 0x0000000000147805 */ /* 0x004fe4000001ff00 */
[----:B------:R-:W-:Y:S02]  /*23b0*/  CS2R R22, SRZ ;  /* 0x0000000000167805 */ /* 0x000fe4000001ff00 */
[----:B------:R-:W-:Y:S02]  /*23c0*/  CS2R R24, SRZ ;  /* 0x0000000000187805 */ /* 0x000fe4000001ff00 */
[----:B------:R-:W-:-:S02]  /*23d0*/  CS2R R26, SRZ ;  /* 0x00000000001a7805 */ /* 0x000fc4000001ff00 */
[----:B------:R-:W-:Y:S02]  /*23e0*/  CS2R R28, SRZ ;  /* 0x00000000001c7805 */ /* 0x000fe4000001ff00 */
[----:B------:R-:W-:Y:S02]  /*23f0*/  CS2R R30, SRZ ;  /* 0x00000000001e7805 */ /* 0x000fe4000001ff00 */
[----:B------:R-:W-:Y:S02]  /*2400*/  CS2R R32, SRZ ;  /* 0x0000000000207805 */ /* 0x000fe4000001ff00 */
        /* <DEDUP_REMOVED lines=16> */
[----:B------:R-:W-:Y:S01]  /*2510*/  CS2R R74, SRZ ;  /* 0x00000000004a7805 */ /* 0x000fe2000001ff00 */
[----:B-1----:R-:W-:Y:S06]  /*2520*/  BRA `(.L_x_1) ;  /* 0x0000002400287947 */ /* 0x002fec0003800000 */
.L_x_0:
[----:B------:R-:W-:Y:S01]  /*2530*/  SHF.R.S32.HI R15, RZ, 0x1f, R68 ;  /* 0x0000001fff0f7819 */ /* 0x000fe20000011444 */
[C---:B--2---:R-:W-:Y:S01]  /*2540*/  IMAD.SHL.U32 R20, R7.reuse, 0x8, RZ ;  /* 0x0000000807147824 */ /* 0x044fe200078e00ff */
[----:B------:R-:W-:Y:S01]  /*2550*/  SHF.R.S32.HI R14, RZ, 0x1f, R69 ;  /* 0x0000001fff0e7819 */ /* 0x000fe20000011445 */
[----:B------:R-:W-:Y:S01]  /*2560*/  IMAD.SHL.U32 R22, R100, 0x2, RZ ;  /* 0x0000000264167824 */ /* 0x000fe200078e00ff */
[----:B------:R-:W-:Y:S01]  /*2570*/  SHF.L.U64.HI R17, R68, 0x2, R15 ;  /* 0x0000000244117819 */ /* 0x000fe2000001020f */
[----:B------:R-:W-:Y:S01]  /*2580*/  IMAD.SHL.U32 R108, R7, 0x4, RZ ;  /* 0x00000004076c7824 */ /* 0x000fe200078e00ff */
[----:B------:R-:W-:Y:S01]  /*2590*/  SHF.R.S32.HI R16, RZ, 0x1f, R67 ;  /* 0x0000001fff107819 */ /* 0x000fe20000011443 */
[----:B------:R-:W-:Y:S01]  /*25a0*/  VIADD R2, R2, 0xffffffc0 ;  /* 0xffffffc002027836 */ /* 0x000fe20000000000 */
[----:B------:R-:W-:Y:S01]  /*25b0*/  SHF.L.U64.HI R69, R69, 0x2, R14 ;  /* 0x0000000245457819 */ /* 0x000fe2000001020e */
[----:B------:R1:W-:Y:S01]  /*25c0*/  STL [R1+0x68], R17 ;  /* 0x0000681101007387 */ /* 0x0003e20000100800 */
[----:B------:R-:W-:-:S02]  /*25d0*/  SHF.R.S32.HI R15, RZ, 0x1f, R66 ;  /* 0x0000001fff0f7819 */ /* 0x000fc40000011442 */
[----:B------:R-:W-:Y:S02]  /*25e0*/  CS2R R92, SRZ ;  /* 0x00000000005c7805 */ /* 0x000fe4000001ff00 */
[----:B------:R-:W-:Y:S02]  /*25f0*/  SHF.R.S32.HI R14, RZ, 0x1f, R65 ;  /* 0x0000001fff0e7819 */ /* 0x000fe40000011441 */
[----:B------:R-:W-:Y:S02]  /*2600*/  CS2R R94, SRZ ;  /* 0x00000000005e7805 */ /* 0x000fe4000001ff00 */
[----:B------:R-:W-:Y:S02]  /*2610*/  SHF.R.S32.HI R18, RZ, 0x1f, R63 ;  /* 0x0000001fff127819 */ /* 0x000fe4000001143f */
[----:B------:R-:W-:Y:S02]  /*2620*/  CS2R R88, SRZ ;  /* 0x0000000000587805 */ /* 0x000fe4000001ff00 */
[----:B------:R-:W-:-:S02]  /*2630*/  SHF.R.S32.HI R19, RZ, 0x1f, R62 ;  /* 0x0000001fff137819 */ /* 0x000fc4000001143e */
[----:B------:R-:W-:Y:S02]  /*2640*/  CS2R R90, SRZ ;  /* 0x00000000005a7805 */ /* 0x000fe4000001ff00 */
[----:B------:R-:W-:Y:S02]  /*2650*/  LEA R115, P0, R13, R20, 0x2 ;  /* 0x000000140d737211 */ /* 0x000fe400078010ff */
[----:B------:R-:W-:Y:S02]  /*2660*/  CS2R R76, SRZ ;  /* 0x00000000004c7805 */ /* 0x000fe4000001ff00 */
[----:B-1----:R-:W-:Y:S02]  /*2670*/  SHF.L.U64.HI R17, R67, 0x2, R16 ;  /* 0x0000000243117819 */ /* 0x002fe40000010210 */
[----:B------:R-:W-:Y:S02]  /*2680*/  CS2R R78, SRZ ;  /* 0x00000000004e7805 */ /* 0x000fe4000001ff00 */
[----:B------:R-:W-:-:S02]  /*2690*/  SHF.L.U64.HI R16, R66, 0x2, R15 ;  /* 0x0000000242107819 */ /* 0x000fc4000001020f */
[----:B------:R-:W-:Y:S02]  /*26a0*/  CS2R R80, SRZ ;  /* 0x0000000000507805 */ /* 0x000fe4000001ff00 */
[----:B------:R-:W-:Y:S01]  /*26b0*/  SHF.L.U64.HI R15, R65, 0x2, R14 ;  /* 0x00000002410f7819 */ /* 0x000fe2000001020e */
[----:B------:R1:W-:Y:S01]  /*26c0*/  STL [R1+0x64], R17 ;  /* 0x0000641101007387 */ /* 0x0003e20000100800 */
[----:B------:R-:W-:Y:S02]  /*26d0*/  SHF.L.U64.HI R14, R63, 0x2, R18 ;  /* 0x000000023f0e7819 */ /* 0x000fe40000010212 */
[----:B------:R-:W-:Y:S02]  /*26e0*/  CS2R R82, SRZ ;  /* 0x0000000000527805 */ /* 0x000fe4000001ff00 */
[----:B------:R-:W-:Y:S01]  /*26f0*/  SHF.R.S32.HI R18, RZ, 0x1f, R13 ;  /* 0x0000001fff127819 */ /* 0x000fe2000001140d */
[----:B------:R2:W-:Y:S01]  /*2700*/  STL [R1+0x60], R16 ;  /* 0x0000601001007387 */ /* 0x0005e20000100800 */
[----:B------:R-:W-:-:S02]  /*2710*/  LEA R117, P1, R12, R20, 0x2 ;  /* 0x000000140c757211 */ /* 0x000fc400078210ff */
[----:B------:R-:W-:Y:S02]  /*2720*/  CS2R R24, SRZ ;  /* 0x0000000000187805 */ /* 0x000fe4000001ff00 */
[-C--:B------:R-:W-:Y:S01]  /*2730*/  LEA R119, P2, R11, R20.reuse, 0x2 ;  /* 0x000000140b777211 */ /* 0x080fe200078410ff */
[----:B------:R3:W-:Y:S01]  /*2740*/  STL [R1+0x5c], R15 ;  /* 0x00005c0f01007387 */ /* 0x0007e20000100800 */
[----:B------:R-:W-:Y:S02]  /*2750*/  LEA R121, P3, R10, R20, 0x2 ;  /* 0x000000140a797211 */ /* 0x000fe400078610ff */
[----:B------:R-:W-:Y:S02]  /*2760*/  CS2R R26, SRZ ;  /* 0x00000000001a7805 */ /* 0x000fe4000001ff00 */
[----:B-1----:R-:W-:Y:S01]  /*2770*/  SHF.R.S32.HI R17, RZ, 0x1f, R64 ;  /* 0x0000001fff117819 */ /* 0x002fe20000011440 */
[----:B------:R1:W-:Y:S01]  /*2780*/  STL [R1+0x58], R14 ;  /* 0x0000580e01007387 */ /* 0x0003e20000100800 */
[----:B------:R-:W-:-:S02]  /*2790*/  LOP3.LUT R74, R74, 0xc0, RZ, 0xc0, !PT ;  /* 0x000000c04a4a7812 */ /* 0x000fc400078ec0ff */
[----:B------:R-:W-:Y:S02]  /*27a0*/  CS2R R28, SRZ ;  /* 0x00000000001c7805 */ /* 0x000fe4000001ff00 */
[----:B--2---:R-:W-:Y:S02]  /*27b0*/  SHF.L.U64.HI R16, R64, 0x2, R17 ;  /* 0x0000000240107819 */ /* 0x004fe40000010211 */
[----:B------:R-:W-:Y:S02]  /*27c0*/  CS2R R30, SRZ ;  /* 0x00000000001e7805 */ /* 0x000fe4000001ff00 */
[----:B------:R-:W-:Y:S02]  /*27d0*/  SHF.R.S32.HI R17, RZ, 0x1f, R12 ;  /* 0x0000001fff117819 */ /* 0x000fe4000001140c */
[----:B------:R-:W-:Y:S02]  /*27e0*/  CS2R R32, SRZ ;  /* 0x0000000000207805 */ /* 0x000fe4000001ff00 */
[----:B---3--:R-:W-:Y:S01]  /*27f0*/  SHF.R.S32.HI R15, RZ, 0x1f, R4 ;  /* 0x0000001fff0f7819 */ /* 0x008fe20000011404 */
[----:B------:R2:W-:Y:S01]  /*2800*/  STL [R1+0x54], R16 ;  /* 0x0000541001007387 */ /* 0x0005e20000100800 */
[----:B------:R-:W-:-:S02]  /*2810*/  LOP3.LUT R74, R74, 0x1c, R100, 0xf8, !PT ;  /* 0x0000001c4a4a7812 */ /* 0x000fc400078ef864 */
[----:B------:R-:W-:Y:S02]  /*2820*/  CS2R R34, SRZ ;  /* 0x0000000000227805 */ /* 0x000fe4000001ff00 */
[----:B-1----:R-:W-:Y:S02]  /*2830*/  SHF.L.U64.HI R14, R62, 0x2, R19 ;  /* 0x000000023e0e7819 */ /* 0x002fe40000010213 */
[----:B------:R-:W-:Y:S02]  /*2840*/  CS2R R36, SRZ ;  /* 0x0000000000247805 */ /* 0x000fe4000001ff00 */
[----:B------:R-:W-:Y:S02]  /*2850*/  LEA.HI R4, R15, R4, RZ, 0x5 ;  /* 0x000000040f047211 */ /* 0x000fe400078f28ff */
[----:B------:R-:W-:Y:S02]  /*2860*/  CS2R R38, SRZ ;  /* 0x0000000000267805 */ /* 0x000fe4000001ff00 */
[----:B------:R-:W-:Y:S01]  /*2870*/  SHF.R.S32.HI R15, RZ, 0x1f, R10 ;  /* 0x0000001fff0f7819 */ /* 0x000fe2000001140a */
[----:B------:R1:W-:Y:S01]  /*2880*/  STL [R1+0x50], R14 ;  /* 0x0000500e01007387 */ /* 0x0003e20000100800 */
[----:B------:R-:W-:-:S02]  /*2890*/  IADD3 R117, P6, PT, R117, UR14, RZ ;  /* 0x0000000e75757c10 */ /* 0x000fc4000ffde0ff */
[----:B------:R-:W-:Y:S02]  /*28a0*/  CS2R R40, SRZ ;  /* 0x0000000000287805 */ /* 0x000fe4000001ff00 */
[----:B--2---:R-:W-:Y:S01]  /*28b0*/  SHF.R.S32.HI R16, RZ, 0x1f, R11 ;  /* 0x0000001fff107819 */ /* 0x004fe2000001140b */
[----:B------:R2:W-:Y:S01]  /*28c0*/  STL [R1+0x94], R22 ;  /* 0x0000941601007387 */ /* 0x0005e20000100800 */
[----:B------:R-:W-:Y:S02]  /*28d0*/  IADD3 R119, P5, PT, R119, UR14, RZ ;  /* 0x0000000e77777c10 */ /* 0x000fe4000ffbe0ff */
[----:B------:R-:W-:Y:S02]  /*28e0*/  CS2R R42, SRZ ;  /* 0x00000000002a7805 */ /* 0x000fe4000001ff00 */
[----:B------:R-:W-:Y:S02]  /*28f0*/  SHF.R.S32.HI R4, RZ, 0x5, R4 ;  /* 0x00000005ff047819 */ /* 0x000fe40000011404 */
[----:B------:R-:W-:-:S02]  /*2900*/  CS2R R44, SRZ ;  /* 0x00000000002c7805 */ /* 0x000fc4000001ff00 */
[----:B------:R-:W-:Y:S02]  /*2910*/  SHF.R.S32.HI R21, RZ, 0x1f, R102 ;  /* 0x0000001fff157819 */ /* 0x000fe40000011466 */
[----:B------:R-:W-:Y:S02]  /*2920*/  CS2R R46, SRZ ;  /* 0x00000000002e7805 */ /* 0x000fe4000001ff00 */
[----:B-1----:R-:W-:Y:S02]  /*2930*/  SHF.R.S32.HI R14, RZ, 0x1f, R7 ;  /* 0x0000001fff0e7819 */ /* 0x002fe40000011407 */
[----:B------:R-:W-:Y:S02]  /*2940*/  CS2R R48, SRZ ;  /* 0x0000000000307805 */ /* 0x000fe4000001ff00 */
[----:B------:R-:W-:Y:S02]  /*2950*/  IADD3 R121, P4, PT, R121, UR14, RZ ;  /* 0x0000000e79797c10 */ /* 0x000fe4000ff9e0ff */
[----:B------:R-:W-:-:S02]  /*2960*/  CS2R R50, SRZ ;  /* 0x0000000000327805 */ /* 0x000fc4000001ff00 */
[----:B------:R-:W-:Y:S02]  /*2970*/  SHF.L.U64.HI R19, R7, 0x3, R14 ;  /* 0x0000000307137819 */ /* 0x000fe4000001020e */
[----:B------:R-:W-:Y:S02]  /*2980*/  CS2R R70, SRZ ;  /* 0x0000000000467805 */ /* 0x000fe4000001ff00 */
[----:B------:R-:W-:Y:S02]  /*2990*/  SHF.L.U64.HI R102, R102, 0x2, R21 ;  /* 0x0000000266667819 */ /* 0x000fe40000010215 */
[----:B------:R-:W-:Y:S02]  /*29a0*/  CS2R R72, SRZ ;  /* 0x0000000000487805 */ /* 0x000fe4000001ff00 */
[-C--:B------:R-:W-:Y:S01]  /*29b0*/  LEA.HI.X R18, R13, R19.reuse, R18, 0x2, P0 ;  /* 0x000000130d127211 */ /* 0x080fe200000f1412 */
[----:B------:R-:W-:Y:S01]  /*29c0*/  UMOV UR4, URZ ;  /* 0x000000ff00047c82 */ /* 0x000fe20008000000 */
[----:B------:R-:W-:Y:S01]  /*29d0*/  LEA.HI.X R17, R12, R19, R17, 0x2, P1 ;  /* 0x000000130c117211 */ /* 0x000fe200008f1411 */
[----:B------:R-:W-:Y:S01]  /*29e0*/  UMOV UR6, 0x1 ;  /* 0x0000000100067882 */ /* 0x000fe20000000000 */
[----:B------:R-:W-:Y:S01]  /*29f0*/  SHF.R.S32.HI R12, RZ, 0x1f, R9 ;  /* 0x0000001fff0c7819 */ /* 0x000fe20000011409 */
[----:B------:R-:W-:Y:S01]  /*2a00*/  UMOV UR7, 0xffffffff ;  /* 0xffffffff00077882 */ /* 0x000fe20000000000 */
[----:B------:R-:W-:-:S02]  /*2a10*/  LEA R123, P0, R9, R20, 0x2 ;  /* 0x00000014097b7211 */ /* 0x000fc400078010ff */
[-C--:B------:R-:W-:Y:S02]  /*2a20*/  LEA.HI.X R16, R11, R19.reuse, R16, 0x2, P2 ;  /* 0x000000130b107211 */ /* 0x080fe400010f1410 */
[-C--:B------:R-:W-:Y:S01]  /*2a30*/  LEA.HI.X R122, R9, R19.reuse, R12, 0x2, P0 ;  /* 0x00000013097a7211 */ /* 0x080fe200000f140c */
[----:B------:R-:W-:Y:S01]  /*2a40*/  IMAD.SHL.U32 R9, R100, 0x20, RZ ;  /* 0x0000002064097824 */ /* 0x000fe200078e00ff */
[----:B------:R-:W-:Y:S02]  /*2a50*/  LEA.HI.X R120, R10, R19, R15, 0x2, P3 ;  /* 0x000000130a787211 */ /* 0x000fe400018f140f */
[----:B------:R-:W-:Y:S02]  /*2a60*/  SHF.R.S32.HI R11, RZ, 0x1f, R8 ;  /* 0x0000001fff0b7819 */ /* 0x000fe40000011408 */
[----:B------:R-:W-:Y:S02]  /*2a70*/  LEA R125, P1, R8, R20, 0x2 ;  /* 0x00000014087d7211 */ /* 0x000fe400078210ff */
[----:B------:R-:W-:-:S02]  /*2a80*/  SHF.R.S32.HI R10, RZ, 0x1f, R5 ;  /* 0x0000001fff0a7819 */ /* 0x000fc40000011405 */
[C---:B------:R-:W-:Y:S02]  /*2a90*/  LEA R13, P2, R5.reuse, R20, 0x2 ;  /* 0x00000014050d7211 */ /* 0x040fe400078410ff */
[-C--:B------:R-:W-:Y:S02]  /*2aa0*/  LEA.HI.X R124, R8, R19.reuse, R11, 0x2, P1 ;  /* 0x00000013087c7211 */ /* 0x080fe400008f140b */
[----:B------:R-:W-:Y:S02]  /*2ab0*/  LEA.HI.X R15, R5, R19, R10, 0x2, P2 ;  /* 0x00000013050f7211 */ /* 0x000fe400010f140a */
[C---:B------:R-:W-:Y:S02]  /*2ac0*/  LOP3.LUT R8, R100.reuse, 0x7, RZ, 0xc0, !PT ;  /* 0x0000000764087812 */ /* 0x040fe400078ec0ff */
[----:B------:R-:W-:Y:S02]  /*2ad0*/  LOP3.LUT R9, R9, 0xc00, RZ, 0xc0, !PT ;  /* 0x00000c0009097812 */ /* 0x000fe400078ec0ff */
[----:B------:R-:W-:-:S02]  /*2ae0*/  LOP3.LUT R5, R100, 0x3, RZ, 0xc0, !PT ;  /* 0x0000000364057812 */ /* 0x000fc400078ec0ff */
[----:B------:R-:W-:Y:S01]  /*2af0*/  SHF.R.S32.HI R10, RZ, 0x1f, R3 ;  /* 0x0000001fff0a7819 */ /* 0x000fe20000011403 */
[C---:B------:R-:W-:Y:S01]  /*2b00*/  IMAD R9, R8.reuse, 0x80, R9 ;  /* 0x0000008008097824 */ /* 0x040fe200078e0209 */
[----:B------:R-:W-:Y:S01]  /*2b10*/  LEA R11, P0, R3, R20, 0x2 ;  /* 0x00000014030b7211 */ /* 0x000fe200078010ff */
[----:B------:R-:W-:Y:S01]  /*2b20*/  IMAD.SHL.U32 R8, R8, 0x10, RZ ;  /* 0x0000001008087824 */ /* 0x000fe200078e00ff */
[----:B------:R-:W-:Y:S01]  /*2b30*/  LEA R100, P1, R97, R0, 0x3 ;  /* 0x0000000061647211 */ /* 0x000fe200078218ff */
[----:B------:R-:W-:Y:S01]  /*2b40*/  IMAD R5, R5, 0x420, RZ ;  /* 0x0000042005057824 */ /* 0x000fe200078e02ff */
[----:B------:R-:W-:Y:S02]  /*2b50*/  IADD3.X R116, PT, PT, R17, UR15, RZ, P6, !PT ;  /* 0x0000000f11747c10 */ /* 0x000fe4000b7fe4ff */
[----:B------:R-:W-:Y:S02]  /*2b60*/  CS2R R20, SRZ ;  /* 0x0000000000147805 */ /* 0x000fe4000001ff00 */
[----:B------:R-:W-:-:S02]  /*2b70*/  LOP3.LUT R8, R8, 0x30, R22, 0x78, !PT ;  /* 0x0000003008087812 */ /* 0x000fc400078e7816 */
[----:B--2---:R-:W-:Y:S02]  /*2b80*/  CS2R R22, SRZ ;  /* 0x0000000000167805 */ /* 0x004fe4000001ff00 */
[----:B------:R-:W-:Y:S02]  /*2b90*/  LOP3.LUT R0, R5, R74, RZ, 0x3c, !PT ;  /* 0x0000004a05007212 */ /* 0x000fe400078e3cff */
[----:B------:R-:W-:Y:S02]  /*2ba0*/  CS2R R74, SRZ ;  /* 0x00000000004a7805 */ /* 0x000fe4000001ff00 */
[----:B------:R-:W-:Y:S01]  /*2bb0*/  IADD3 R5, P6, PT, R13, UR14, RZ ;  /* 0x0000000e0d057c10 */ /* 0x000fe2000ffde0ff */
[----:B------:R-:W-:Y:S01]  /*2bc0*/  IMAD.IADD R112, R9, 0x1, R8 ;  /* 0x0000000109707824 */ /* 0x000fe200078e0208 */
[----:B------:R-:W-:Y:S01]  /*2bd0*/  LEA.HI.X R10, R3, R19, R10, 0x2, P0 ;  /* 0x00000013030a7211 */ /* 0x000fe200000f140a */
[----:B------:R-:W-:Y:S01]  /*2be0*/  IMAD R9, R103, R6, RZ ;  /* 0x0000000667097224 */ /* 0x000fe200078e02ff */
[----:B------:R-:W-:Y:S01]  /*2bf0*/  IADD3.X R118, PT, PT, R16, UR15, RZ, P5, !PT ;  /* 0x0000000f10767c10 */ /* 0x000fe2000affe4ff */
[----:B------:R1:W-:Y:S01]  /*2c00*/  STL [R1+0x4], R5 ;  /* 0x0000040501007387 */ /* 0x0003e20000100800 */
[----:B------:R-:W-:-:S02]  /*2c10*/  IADD3 R3, P5, PT, R11, UR14, RZ ;  /* 0x0000000e0b037c10 */ /* 0x000fc4000ffbe0ff */
[----:B------:R-:W-:Y:S02]  /*2c20*/  IADD3.X R8, PT, PT, R15, UR15, RZ, P6, !PT ;  /* 0x0000000f0f087c10 */ /* 0x000fe4000b7fe4ff */
[----:B------:R-:W-:Y:S01]  /*2c30*/  SHF.R.S32.HI R12, RZ, 0x1f, R97 ;  /* 0x0000001fff0c7819 */ /* 0x000fe20000011461 */
[----:B------:R-:W-:Y:S01]  /*2c40*/  STL [R1+0xc], R3 ;  /* 0x00000c0301007387 */ /* 0x000fe20000100800 */
[----:B------:R-:W-:Y:S02]  /*2c50*/  SHF.R.S32.HI R11, RZ, 0x1f, R96 ;  /* 0x0000001fff0b7819 */ /* 0x000fe40000011460 */
[----:B------:R-:W-:Y:S01]  /*2c60*/  SHF.L.U64.HI R103, R7, 0x2, R14 ;  /* 0x0000000207677819 */ /* 0x000fe2000001020e */
[----:B------:R2:W-:Y:S01]  /*2c70*/  STL [R1], R8 ;  /* 0x0000000801007387 */ /* 0x0005e20000100800 */
[----:B-1----:R-:W-:Y:S02]  /*2c80*/  IADD3.X R5, PT, PT, R10, UR15, RZ, P5, !PT ;  /* 0x0000000f0a057c10 */ /* 0x002fe4000affe4ff */
[----:B------:R-:W-:-:S02]  /*2c90*/  CS2R R14, SRZ ;  /* 0x00000000000e7805 */ /* 0x000fc4000001ff00 */
[----:B------:R-:W-:Y:S02]  /*2ca0*/  SHF.R.S32.HI R10, RZ, 0x1f, R87 ;  /* 0x0000001fff0a7819 */ /* 0x000fe40000011457 */
[C---:B------:R-:W-:Y:S01]  /*2cb0*/  LEA.HI.X R69, R97.reuse, R69, R12, 0x3, P1 ;  /* 0x0000004561457211 */ /* 0x040fe200008f1c0c */
[----:B------:R1:W-:Y:S01]  /*2cc0*/  STL [R1+0x8], R5 ;  /* 0x0000080501007387 */ /* 0x0003e20000100800 */
[----:B------:R-:W-:Y:S02]  /*2cd0*/  SHF.R.S32.HI R7, RZ, 0x1f, R86 ;  /* 0x0000001fff077819 */ /* 0x000fe40000011456 */
[----:B------:R-:W-:Y:S01]  /*2ce0*/  SHF.L.U64.HI R12, R97, 0x2, R12 ;  /* 0x00000002610c7819 */ /* 0x000fe2000001020c */
[----:B--2---:R-:W-:Y:S01]  /*2cf0*/  IMAD R8, R99, R6, RZ ;  /* 0x0000000663087224 */ /* 0x004fe200078e02ff */
[----:B------:R-:W-:Y:S02]  /*2d00*/  SHF.L.U64.HI R11, R96, 0x2, R11 ;  /* 0x00000002600b7819 */ /* 0x000fe4000001020b */
[----:B------:R-:W-:-:S02]  /*2d10*/  SHF.L.U64.HI R10, R87, 0x2, R10 ;  /* 0x00000002570a7819 */ /* 0x000fc4000001020a */
[----:B------:R-:W-:Y:S01]  /*2d20*/  SHF.L.U64.HI R7, R86, 0x2, R7 ;  /* 0x0000000256077819 */ /* 0x000fe20000010207 */
[----:B-1----:R-:W-:Y:S01]  /*2d30*/  IMAD R5, R104, R6, RZ ;  /* 0x0000000668057224 */ /* 0x002fe200078e02ff */
[----:B------:R-:W-:Y:S02]  /*2d40*/  IADD3 R115, P2, PT, R115, UR14, RZ ;  /* 0x0000000e73737c10 */ /* 0x000fe4000ff5e0ff */
[----:B------:R-:W-:Y:S02]  /*2d50*/  IADD3 R100, P0, PT, R100, UR12, RZ ;  /* 0x0000000c64647c10 */ /* 0x000fe4000ff1e0ff */
[----:B------:R1:W-:Y:S01]  /*2d60*/  STL [R1+0x8c], R5 ;  /* 0x00008c0501007387 */ /* 0x0003e20000100800 */
[----:B------:R-:W-:Y:S02]  /*2d70*/  IADD3.X R114, PT, PT, R18, UR15, RZ, P2, !PT ;  /* 0x0000000f12727c10 */ /* 0x000fe400097fe4ff */
[----:B------:R-:W-:Y:S01]  /*2d80*/  IADD3 R123, P3, PT, R123, UR14, RZ ;  /* 0x0000000e7b7b7c10 */ /* 0x000fe2000ff7e0ff */
[----:B------:R-:W-:Y:S01]  /*2d90*/  STL [R1+0x88], R9 ;  /* 0x0000880901007387 */ /* 0x000fe20000100800 */
[----:B------:R-:W-:-:S02]  /*2da0*/  IADD3 R125, P2, PT, R125, UR14, RZ ;  /* 0x0000000e7d7d7c10 */ /* 0x000fc4000ff5e0ff */
[----:B------:R-:W-:Y:S01]  /*2db0*/  IADD3.X R3, PT, PT, R69, UR13, RZ, P0, !PT ;  /* 0x0000000d45037c10 */ /* 0x000fe200087fe4ff */
[----:B------:R2:W-:Y:S01]  /*2dc0*/  STL [R1+0x84], R8 ;  /* 0x0000840801007387 */ /* 0x0005e20000100800 */
[----:B------:R-:W-:Y:S01]  /*2dd0*/  IADD3.X R120, PT, PT, R120, UR15, RZ, P4, !PT ;  /* 0x0000000f78787c10 */ /* 0x000fe2000a7fe4ff */
[----:B-1----:R-:W-:Y:S01]  /*2de0*/  IMAD R5, R98, R6, RZ ;  /* 0x0000000662057224 */ /* 0x002fe200078e02ff */
[----:B------:R-:W-:Y:S02]  /*2df0*/  SHF.R.S32.HI R6, RZ, 0x1f, R85 ;  /* 0x0000001fff067819 */ /* 0x000fe40000011455 */
[----:B------:R-:W-:Y:S02]  /*2e00*/  CS2R R68, SRZ ;  /* 0x0000000000447805 */ /* 0x000fe4000001ff00 */
[----:B------:R-:W-:Y:S01]  /*2e10*/  IADD3.X R122, PT, PT, R122, UR15, RZ, P3, !PT ;  /* 0x0000000f7a7a7c10 */ /* 0x000fe20009ffe4ff */
[----:B------:R1:W-:Y:S01]  /*2e20*/  STL [R1+0x80], R5 ;  /* 0x0000800501007387 */ /* 0x0003e20000100800 */
[----:B------:R-:W-:-:S02]  /*2e30*/  SHF.L.U64.HI R6, R85, 0x2, R6 ;  /* 0x0000000255067819 */ /* 0x000fc40000010206 */
[----:B------:R-:W-:Y:S01]  /*2e40*/  IADD3.X R124, PT, PT, R124, UR15, RZ, P2, !PT ;  /* 0x0000000f7c7c7c10 */ /* 0x000fe200097fe4ff */
[----:B------:R3:W-:Y:S01]  /*2e50*/  STL [R1+0x4c], R12 ;  /* 0x00004c0c01007387 */ /* 0x0007e20000100800 */
[----:B--2---:R-:W-:Y:S02]  /*2e60*/  CS2R R8, SRZ ;  /* 0x0000000000087805 */ /* 0x004fe4000001ff00 */
[----:B------:R-:W-:Y:S01]  /*2e70*/  LOP3.LUT R113, R112, 0x40, RZ, 0x3c, !PT ;  /* 0x0000004070717812 */ /* 0x000fe200078e3cff */
[----:B------:R-:W-:Y:S01]  /*2e80*/  STL [R1+0x6c], R11 ;  /* 0x00006c0b01007387 */ /* 0x000fe20000100800 */
[----:B-1----:R-:W-:-:S03]  /*2e90*/  SHF.R.S32.HI R5, RZ, 0x1f, R84 ;  /* 0x0000001fff057819 */ /* 0x002fc60000011454 */
[----:B------:R1:W-:Y:S01]  /*2ea0*/  STL [R1+0x70], R10 ;  /* 0x0000700a01007387 */ /* 0x0003e20000100800 */
[----:B------:R-:W-:Y:S02]  /*2eb0*/  SHF.L.U64.HI R5, R84, 0x2, R5 ;  /* 0x0000000254057819 */ /* 0x000fe40000010205 */
[----:B---3--:R-:W-:Y:S01]  /*2ec0*/  CS2R R12, SRZ ;  /* 0x00000000000c7805 */ /* 0x008fe2000001ff00 */
[----:B------:R-:W-:Y:S04]  /*2ed0*/  STL [R1+0x74], R7 ;  /* 0x0000740701007387 */ /* 0x000fe80000100800 */
[----:B------:R-:W-:Y:S01]  /*2ee0*/  STL [R1+0x78], R6 ;  /* 0x0000780601007387 */ /* 0x000fe20000100800 */
[----:B-1----:R-:W-:-:S03]  /*2ef0*/  CS2R R10, SRZ ;  /* 0x00000000000a7805 */ /* 0x002fc6000001ff00 */
[----:B------:R1:W-:Y:S04]  /*2f00*/  STL [R1+0x7c], R5 ;  /* 0x00007c0501007387 */ /* 0x0003e80000100800 */
[----:B------:R2:W-:Y:S01]  /*2f10*/  STL [R1+0x18], R4 ;  /* 0x0000180401007387 */ /* 0x0005e20000100800 */
[----:B-1----:R-:W-:Y:S01]  /*2f20*/  VIADD R5, R4, 0xfffffffe ;  /* 0xfffffffe04057836 */ /* 0x002fe20000000000 */
[----:B--2---:R-:W-:-:S04]  /*2f30*/  LOP3.LUT R4, R0, 0x20, RZ, 0x3c, !PT ;  /* 0x0000002000047812 */ /* 0x004fc800078e3cff */
[----:B------:R1:W-:Y:S03]  /*2f40*/  STL [R1+0x98], R5 ;  /* 0x0000980501007387 */ /* 0x0003e60000100800 */
.L_x_2:
[----:B------:R-:W-:-:S04]  /*2f50*/  DEPBAR.LE SB0, 0x2 ;  /* 0x000080800000791a */ /* 0x000fc80000000000 */
[----:B------:R-:W-:Y:S01]  /*2f60*/  UIADD3 UR7, UPT, UPT, UR7, 0x1, URZ ;  /* 0x0000000107077890 */ /* 0x000fe2000fffe0ff */
[----:B------:R-:W-:-:S03]  /*2f70*/  LOP3.LUT R104, R0, 0x20, RZ, 0x3c, !PT ;  /* 0x0000002000687812 */ /* 0x000fc600078e3cff */
[----:B------:R-:W-:-:S04]  /*2f80*/  UISETP.GT.AND UP0, UPT, UR7, 0x1, UPT ;  /* 0x000000010700788c */ /* 0x000fc8000bf04270 */
[----:B------:R-:W-:-:S04]  /*2f90*/  USEL UR7, UR7, URZ, !UP0 ;  /* 0x000000ff07077287 */ /* 0x000fc8000c000000 */
[----:B------:R-:W-:Y:S01]  /*2fa0*/  ULEA UR8, UR7, UR5, 0xf ;  /* 0x0000000507087291 */ /* 0x000fe2000f8e78ff */
[----:B------:R-:W-:Y:S01]  /*2fb0*/  BAR.SYNC.DEFER_BLOCKING 0x0 ;  /* 0x0000000000007b1d */ /* 0x000fe20000010000 */
[----:B------:R-:W-:-:S07]  /*2fc0*/  ULEA UR9, UR7, UR5, 0xe ;  /* 0x0000000507097291 */ /* 0x000fce000f8e70ff */
[----:B------:R-:W-:Y:S04]  /*2fd0*/  LDS R84, [R0+UR8] ;  /* 0x0000000800547984 */ /* 0x000fe80008000800 */
[----:B------:R-:W-:Y:S04]  /*2fe0*/  LDS R86, [R0+UR8+0x1000] ;  /* 0x0010000800567984 */ /* 0x000fe80008000800 */
[----:B------:R-:W-:Y:S04]  /*2ff0*/  LDS R85, [R104+UR8] ;  /* 0x0000000868557984 */ /* 0x000fe80008000800 */
[----:B------:R-:W-:Y:S04]  /*3000*/  LDS R87, [R104+UR8+0x1000] ;  /* 0x0010000868577984 */ /* 0x000fe80008000800 */
[----:B------:R-:W2:Y:S04]  /*3010*/  LDSM.16.M88.4 R52, [R112+UR9+0x10000] ;  /* 0x010000097034783b */ /* 0x000ea80008000200 */
[----:B------:R-:W3:Y:S04]  /*3020*/  LDSM.16.M88.4 R56, [R112+UR9+0x11000] ;  /* 0x011000097038783b */ /* 0x000ee80008000200 */
[----:B------:R-:W4:Y:S04]  /*3030*/  LDSM.16.M88.4 R60, [R112+UR9+0x12000] ;  /* 0x01200009703c783b */ /* 0x000f280008000200 */
[----:B-1----:R-:W1:Y:S04]  /*3040*/  LDSM.16.M88.4 R4, [R112+UR9+0x13000] ;  /* 0x013000097004783b */ /* 0x002e680008000200 */
[----:B------:R-:W-:Y:S04]  /*3050*/  LDS R96, [R0+UR8+0x4000] ;  /* 0x0040000800607984 */ /* 0x000fe80008000800 */
[----:B------:R-:W-:Y:S04]  /*3060*/  LDS R98, [R0+UR8+0x5000] ;  /* 0x0050000800627984 */ /* 0x000fe80008000800 */
[----:B------:R-:W-:Y:S04]  /*3070*/  LDS R97, [R104+UR8+0x4000] ;  /* 0x0040000868617984 */ /* 0x000fe80008000800 */
[----:B------:R-:W-:Y:S04]  /*3080*/  LDS R99, [R104+UR8+0x5000] ;  /* 0x0050000868637984 */ /* 0x000fe80008000800 */
[----:B------:R-:W-:Y:S01]  /*3090*/  LDS R106, [R0+UR8+0x7000] ;  /* 0x00700008006a7984 */ /* 0x000fe20008000800 */
[C---:B--2---:R-:W-:Y:S03]  /*30a0*/  HMMA.1688.F32.TF32 R16, R84.reuse, R52, R92 ;  /* 0x000000345410723c */ /* 0x044fe6000008105c */
[----:B------:R-:W-:Y:S04]  /*30b0*/  LDS R92, [R0+UR8+0x2000] ;  /* 0x00200008005c7984 */ /* 0x000fe80008000800 */
[----:B------:R-:W-:Y:S01]  /*30c0*/  LDS R94, [R0+UR8+0x3000] ;  /* 0x00300008005e7984 */ /* 0x000fe20008000800 */
[C---:B---3--:R-:W-:Y:S03]  /*30d0*/  HMMA.1688.F32.TF32 R64, R84.reuse, R56, R88 ;  /* 0x000000385440723c */ /* 0x048fe60000081058 */
[----:B------:R-:W-:Y:S04]  /*30e0*/  LDS R93, [R104+UR8+0x2000] ;  /* 0x00200008685d7984 */ /* 0x000fe80008000800 */
[----:B------:R-:W2:Y:S01]  /*30f0*/  LDS R95, [R104+UR8+0x3000] ;  /* 0x00300008685f7984 */ /* 0x000ea20008000800 */
[C---:B----4-:R-:W-:Y:S08]  /*3100*/  HMMA.1688.F32.TF32 R76, R84.reuse, R60, R76 ;  /* 0x0000003c544c723c */ /* 0x050ff0000008104c */
[----:B-1----:R-:W-:Y:S01]  /*3110*/  HMMA.1688.F32.TF32 R80, R84, R4, R80 ;  /* 0x000000045450723c */ /* 0x002fe20000081050 */
[----:B------:R-:W-:Y:S04]  /*3120*/  LDS R84, [R0+UR8+0x100] ;  /* 0x0001000800547984 */ /* 0x000fe80008000800 */
[----:B------:R-:W-:Y:S04]  /*3130*/  LDS R86, [R0+UR8+0x1100] ;  /* 0x0011000800567984 */ /* 0x000fe80008000800 */
[----:B------:R-:W-:Y:S04]  /*3140*/  LDS R85, [R104+UR8+0x100] ;  /* 0x0001000868557984 */ /* 0x000fe80008000800 */
[----:B------:R-:W1:Y:S01]  /*3150*/  LDS R87, [R104+UR8+0x1100] ;  /* 0x0011000868577984 */ /* 0x000e620008000800 */
[C---:B--2---:R-:W-:Y:S03]  /*3160*/  HMMA.1688.F32.TF32 R88, R92.reuse, R54, R16 ;  /* 0x000000365c58723c */ /* 0x044fe60000081010 */
[----:B------:R-:W-:Y:S04]  /*3170*/  LDS R16, [R0+UR8+0x2200] ;  /* 0x0022000800107984 */ /* 0x000fe80008000800 */
[----:B------:R-:W-:Y:S01]  /*3180*/  LDS R18, [R0+UR8+0x3200] ;  /* 0x0032000800127984 */ /* 0x000fe20008000800 */
[C---:B------:R-:W-:Y:S03]  /*3190*/  HMMA.1688.F32.TF32 R76, R92.reuse, R62, R76 ;  /* 0x0000003e5c4c723c */ /* 0x040fe6000008104c */
[----:B------:R-:W-:Y:S04]  /*31a0*/  LDS R17, [R104+UR8+0x2200] ;  /* 0x0022000868117984 */ /* 0x000fe80008000800 */
[----:B------:R-:W-:Y:S01]  /*31b0*/  LDS R19, [R104+UR8+0x3200] ;  /* 0x0032000868137984 */ /* 0x000fe20008000800 */
[----:B------:R-:W-:Y:S08]  /*31c0*/  HMMA.1688.F32.TF32 R80, R92, R6, R80 ;  /* 0x000000065c50723c */ /* 0x000ff00000081050 */
[C---:B-1----:R-:W-:Y:S08]  /*31d0*/  HMMA.1688.F32.TF32 R20, R84.reuse, R52, R20 ;  /* 0x000000345414723c */ /* 0x042ff00000081014 */
[C---:B------:R-:W-:Y:S08]  /*31e0*/  HMMA.1688.F32.TF32 R24, R84.reuse, R56, R24 ;  /* 0x000000385418723c */ /* 0x040ff00000081018 */
[C---:B------:R-:W-:Y:S08]  /*31f0*/  HMMA.1688.F32.TF32 R28, R84.reuse, R60, R28 ;  /* 0x0000003c541c723c */ /* 0x040ff0000008101c */
[----:B------:R-:W-:Y:S01]  /*3200*/  HMMA.1688.F32.TF32 R32, R84, R4, R32 ;  /* 0x000000045420723c */ /* 0x000fe20000081020 */
[----:B------:R-:W-:Y:S04]  /*3210*/  LDS R84, [R0+UR8+0x200] ;  /* 0x0002000800547984 */ /* 0x000fe80008000800 */
[----:B------:R-:W-:Y:S04]  /*3220*/  LDS R86, [R0+UR8+0x1200] ;  /* 0x0012000800567984 */ /* 0x000fe80008000800 */
[----:B------:R-:W-:Y:S04]  /*3230*/  LDS R85, [R104+UR8+0x200] ;  /* 0x0002000868557984 */ /* 0x000fe80008000800 */
[----:B------:R-:W1:Y:S02]  /*3240*/  LDS R87, [R104+UR8+0x1200] ;  /* 0x0012000868577984 */ /* 0x000e640008000800 */
[C---:B-1----:R-:W-:Y:S08]  /*3250*/  HMMA.1688.F32.TF32 R36, R84.reuse, R52, R36 ;  /* 0x000000345424723c */ /* 0x042ff00000081024 */
[C---:B------:R-:W-:Y:S08]  /*3260*/  HMMA.1688.F32.TF32 R40, R84.reuse, R56, R40 ;  /* 0x000000385428723c */ /* 0x040ff00000081028 */
[C---:B------:R-:W-:Y:S08]  /*3270*/  HMMA.1688.F32.TF32 R44, R84.reuse, R60, R44 ;  /* 0x0000003c542c723c */ /* 0x040ff0000008102c */
[----:B------:R-:W-:Y:S01]  /*3280*/  HMMA.1688.F32.TF32 R48, R84, R4, R48 ;  /* 0x000000045430723c */ /* 0x000fe20000081030 */
[----:B------:R-:W-:Y:S04]  /*3290*/  LDS R84, [R0+UR8+0x300] ;  /* 0x0003000800547984 */ /* 0x000fe80008000800 */
[----:B------:R-:W-:Y:S03]  /*32a0*/  LDS R86, [R0+UR8+0x1300] ;  /* 0x0013000800567984 */ /* 0x000fe60008000800 */
[C---:B------:R-:W-:Y:S01]  /*32b0*/  HMMA.1688.F32.TF32 R40, R16.reuse, R58, R40 ;  /* 0x0000003a1028723c */ /* 0x040fe20000081028 */
[----:B------:R-:W-:Y:S04]  /*32c0*/  LDS R85, [R104+UR8+0x300] ;  /* 0x0003000868557984 */ /* 0x000fe80008000800 */
[----:B------:R-:W1:Y:S03]  /*32d0*/  LDS R87, [R104+UR8+0x1300] ;  /* 0x0013000868577984 */ /* 0x000e660008000800 */
[C---:B------:R-:W-:Y:S08]  /*32e0*/  HMMA.1688.F32.TF32 R36, R16.reuse, R54, R36 ;  /* 0x000000361024723c */ /* 0x040ff00000081024 */
[C---:B------:R-:W-:Y:S08]  /*32f0*/  HMMA.1688.F32.TF32 R44, R16.reuse, R62, R44 ;  /* 0x0000003e102c723c */ /* 0x040ff0000008102c */
[----:B------:R-:W-:Y:S01]  /*3300*/  HMMA.1688.F32.TF32 R48, R16, R6, R48 ;  /* 0x000000061030723c */ /* 0x000fe20000081030 */
[----:B------:R-:W2:Y:S07]  /*3310*/  LDSM.16.M88.4 R16, [R113+UR9+0x13000] ;  /* 0x013000097110783b */ /* 0x000eae0008000200 */
[C---:B-1----:R-:W-:Y:S08]  /*3320*/  HMMA.1688.F32.TF32 R68, R84.reuse, R52, R68 ;  /* 0x000000345444723c */ /* 0x042ff00000081044 */
[C---:B------:R-:W-:Y:S08]  /*3330*/  HMMA.1688.F32.TF32 R8, R84.reuse, R56, R8 ;  /* 0x000000385408723c */ /* 0x040ff00000081008 */
[C---:B------:R-:W-:Y:S08]  /*3340*/  HMMA.1688.F32.TF32 R12, R84.reuse, R60, R12 ;  /* 0x0000003c540c723c */ /* 0x040ff0000008100c */
[----:B------:R-:W-:Y:S08]  /*3350*/  HMMA.1688.F32.TF32 R72, R84, R4, R72 ;  /* 0x000000045448723c */ /* 0x000ff00000081048 */
[----:B------:R-:W-:Y:S01]  /*3360*/  HMMA.1688.F32.TF32 R84, R92, R58, R64 ;  /* 0x0000003a5c54723c */ /* 0x000fe20000081040 */
[----:B------:R-:W-:Y:S04]  /*3370*/  LDS R92, [R0+UR8+0x2100] ;  /* 0x00210008005c7984 */ /* 0x000fe80008000800 */
[----:B------:R-:W-:Y:S03]  /*3380*/  LDS R94, [R0+UR8+0x3100] ;  /* 0x00310008005e7984 */ /* 0x000fe60008000800 */
[----:B--2---:R-:W-:Y:S01]  /*3390*/  HMMA.1688.F32.TF32 R80, R96, R16, R80 ;  /* 0x000000106050723c */ /* 0x004fe20000081050 */
[----:B------:R-:W-:Y:S04]  /*33a0*/  LDS R93, [R104+UR8+0x2100] ;  /* 0x00210008685d7984 */ /* 0x000fe80008000800 */
[----:B------:R-:W1:Y:S04]  /*33b0*/  LDS R95, [R104+UR8+0x3100] ;  /* 0x00310008685f7984 */ /* 0x000e680008000800 */
[----:B------:R-:W-:Y:S04]  /*33c0*/  LDS R64, [R0+UR8+0x2300] ;  /* 0x0023000800407984 */ /* 0x000fe80008000800 */
[----:B------:R-:W-:Y:S04]  /*33d0*/  LDS R66, [R0+UR8+0x3300] ;  /* 0x0033000800427984 */ /* 0x000fe80008000800 */
[----:B------:R-:W-:Y:S04]  /*33e0*/  LDS R65, [R104+UR8+0x2300] ;  /* 0x0023000868417984 */ /* 0x000fe80008000800 */
[----:B------:R-:W2:Y:S01]  /*33f0*/  LDS R67, [R104+UR8+0x3300] ;  /* 0x0033000868437984 */ /* 0x000ea20008000800 */
[C---:B-1----:R-:W-:Y:S08]  /*3400*/  HMMA.1688.F32.TF32 R24, R92.reuse, R58, R24 ;  /* 0x0000003a5c18723c */ /* 0x042ff00000081018 */
[----:B------:R-:W-:Y:S08]  /*3410*/  HMMA.1688.F32.TF32 R20, R92, R54, R20 ;  /* 0x000000365c14723c */ /* 0x000ff00000081014 */
[----:B--2---:R-:W-:Y:S01]  /*3420*/  HMMA.1688.F32.TF32 R56, R64, R58, R8 ;  /* 0x0000003a4038723c */ /* 0x004fe20000081008 */
[----:B------:R-:W1:Y:S07]  /*3430*/  LDSM.16.M88.4 R8, [R113+UR9+0x11000] ;  /* 0x011000097108783b */ /* 0x000e6e0008000200 */
[----:B------:R-:W-:Y:S08]  /*3440*/  HMMA.1688.F32.TF32 R28, R92, R62, R28 ;  /* 0x0000003e5c1c723c */ /* 0x000ff0000008101c */
[C---:B------:R-:W-:Y:S08]  /*3450*/  HMMA.1688.F32.TF32 R52, R64.reuse, R54, R68 ;  /* 0x000000364034723c */ /* 0x040ff00000081044 */
[C---:B------:R-:W-:Y:S01]  /*3460*/  HMMA.1688.F32.TF32 R60, R64.reuse, R62, R12 ;  /* 0x0000003e403c723c */ /* 0x040fe2000008100c */
[----:B------:R-:W2:Y:S07]  /*3470*/  LDSM.16.M88.4 R12, [R113+UR9+0x12000] ;  /* 0x01200009710c783b */ /* 0x000eae0008000200 */
[-C--:B------:R-:W-:Y:S08]  /*3480*/  HMMA.1688.F32.TF32 R64, R64, R6.reuse, R72 ;  /* 0x000000064040723c */ /* 0x080ff00000081048 */
[----:B------:R-:W-:Y:S01]  /*3490*/  HMMA.1688.F32.TF32 R32, R92, R6, R32 ;  /* 0x000000065c20723c */ /* 0x000fe20000081020 */
[----:B------:R-:W3:Y:S04]  /*34a0*/  LDSM.16.M88.4 R4, [R113+UR9+0x10000] ;  /* 0x010000097104783b */ /* 0x000ee80008000200 */
[----:B------:R-:W-:Y:S03]  /*34b0*/  LDS R92, [R0+UR8+0x4100] ;  /* 0x00410008005c7984 */ /* 0x000fe60008000800 */
[C---:B-1----:R-:W-:Y:S01]  /*34c0*/  HMMA.1688.F32.TF32 R72, R96.reuse, R8, R84 ;  /* 0x000000086048723c */ /* 0x042fe20000081054 */
[----:B------:R-:W-:Y:S04]  /*34d0*/  LDS R84, [R0+UR8+0x4200] ;  /* 0x0042000800547984 */ /* 0x000fe80008000800 */
[----:B------:R-:W-:Y:S04]  /*34e0*/  LDS R86, [R0+UR8+0x5200] ;  /* 0x0052000800567984 */ /* 0x000fe80008000800 */
[----:B------:R-:W-:Y:S04]  /*34f0*/  LDS R85, [R104+UR8+0x4200] ;  /* 0x0042000868557984 */ /* 0x000fe80008000800 */
[----:B------:R-:W1:Y:S04]  /*3500*/  LDS R87, [R104+UR8+0x5200] ;  /* 0x0052000868577984 */ /* 0x000e680008000800 */
[----:B------:R-:W-:Y:S01]  /*3510*/  LDS R94, [R0+UR8+0x5100] ;  /* 0x00510008005e7984 */ /* 0x000fe20008000800 */
[C---:B--2---:R-:W-:Y:S03]  /*3520*/  HMMA.1688.F32.TF32 R76, R96.reuse, R12, R76 ;  /* 0x0000000c604c723c */ /* 0x044fe6000008104c */
[----:B------:R-:W-:Y:S04]  /*3530*/  LDS R93, [R104+UR8+0x4100] ;  /* 0x00410008685d7984 */ /* 0x000fe80008000800 */
[----:B------:R-:W2:Y:S01]  /*3540*/  LDS R95, [R104+UR8+0x5100] ;  /* 0x00510008685f7984 */ /* 0x000ea20008000800 */
[----:B---3--:R-:W-:Y:S01]  /*3550*/  HMMA.1688.F32.TF32 R68, R96, R4, R88 ;  /* 0x000000046044723c */ /* 0x008fe20000081058 */
[----:B------:R-:W-:-:S02]  /*3560*/  UIADD3 UR6, UPT, UPT, UR6, 0x1, URZ ;  /* 0x0000000106067890 */ /* 0x000fc4000fffe0ff */
[----:B------:R-:W-:Y:S05]  /*3570*/  LDS R96, [R0+UR8+0x6100] ;  /* 0x0061000800607984 */ /* 0x000fea0008000800 */
[C---:B-1----:R-:W-:Y:S08]  /*3580*/  HMMA.1688.F32.TF32 R36, R84.reuse, R4, R36 ;  /* 0x000000045424723c */ /* 0x042ff00000081024 */
[C---:B------:R-:W-:Y:S08]  /*3590*/  HMMA.1688.F32.TF32 R40, R84.reuse, R8, R40 ;  /* 0x000000085428723c */ /* 0x040ff00000081028 */
[C---:B------:R-:W-:Y:S08]  /*35a0*/  HMMA.1688.F32.TF32 R44, R84.reuse, R12, R44 ;  /* 0x0000000c542c723c */ /* 0x040ff0000008102c */
[----:B------:R-:W-:Y:S01]  /*35b0*/  HMMA.1688.F32.TF32 R48, R84, R16, R48 ;  /* 0x000000105430723c */ /* 0x000fe20000081030 */
[----:B------:R-:W-:Y:S04]  /*35c0*/  LDS R84, [R0+UR8+0x4300] ;  /* 0x0043000800547984 */ /* 0x000fe80008000800 */
[----:B------:R-:W-:Y:S03]  /*35d0*/  LDS R86, [R0+UR8+0x5300] ;  /* 0x0053000800567984 */ /* 0x000fe60008000800 */
[C---:B--2---:R-:W-:Y:S01]  /*35e0*/  HMMA.1688.F32.TF32 R20, R92.reuse, R4, R20 ;  /* 0x000000045c14723c */ /* 0x044fe20000081014 */
[----:B------:R-:W-:Y:S04]  /*35f0*/  LDS R85, [R104+UR8+0x4300] ;  /* 0x0043000868557984 */ /* 0x000fe80008000800 */
[----:B------:R-:W1:Y:S03]  /*3600*/  LDS R87, [R104+UR8+0x5300] ;  /* 0x0053000868577984 */ /* 0x000e660008000800 */
[C---:B------:R-:W-:Y:S01]  /*3610*/  HMMA.1688.F32.TF32 R32, R92.reuse, R16, R32 ;  /* 0x000000105c20723c */ /* 0x040fe20000081020 */
[----:B------:R-:W-:Y:S04]  /*3620*/  LDS R104, [R0+UR8+0x6000] ;  /* 0x0060000800687984 */ /* 0x000fe80008000800 */
[----:B------:R-:W-:Y:S03]  /*3630*/  LDS R98, [R0+UR8+0x7100] ;  /* 0x0071000800627984 */ /* 0x000fe60008000800 */
[C---:B------:R-:W-:Y:S08]  /*3640*/  HMMA.1688.F32.TF32 R24, R92.reuse, R8, R24 ;  /* 0x000000085c18723c */ /* 0x040ff00000081018 */
[----:B------:R-:W-:Y:S08]  /*3650*/  HMMA.1688.F32.TF32 R28, R92, R12, R28 ;  /* 0x0000000c5c1c723c */ /* 0x000ff0000008101c */
[C---:B-1----:R-:W-:Y:S01]  /*3660*/  HMMA.1688.F32.TF32 R52, R84.reuse, R4, R52 ;  /* 0x000000045434723c */ /* 0x042fe20000081034 */
[----:B------:R-:W2:Y:S04]  /*3670*/  LDL R4, [R1+0x98] ;  /* 0x0000980001047983 */ /* 0x000ea80000100800 */
[----:B------:R-:W3:Y:S03]  /*3680*/  LDL R5, [R1+0x2c] ;  /* 0x00002c0001057983 */ /* 0x000ee60000100800 */
[C---:B------:R-:W-:Y:S01]  /*3690*/  HMMA.1688.F32.TF32 R64, R84.reuse, R16, R64 ;  /* 0x000000105440723c */ /* 0x040fe20000081040 */
[----:B------:R-:W4:Y:S04]  /*36a0*/  LDL R16, [R1+0x7c] ;  /* 0x00007c0001107983 */ /* 0x000f280000100800 */
[----:B------:R-:W5:Y:S03]  /*36b0*/  LDL R17, [R1+0x14] ;  /* 0x0000140001117983 */ /* 0x000f660000100800 */
[C---:B------:R-:W-:Y:S01]  /*36c0*/  HMMA.1688.F32.TF32 R56, R84.reuse, R8, R56 ;  /* 0x000000085438723c */ /* 0x040fe20000081038 */
[----:B------:R-:W-:Y:S01]  /*36d0*/  LOP3.LUT R9, R0, 0x20, RZ, 0x3c, !PT ;  /* 0x0000002000097812 */ /* 0x000fe200078e3cff */
[----:B------:R-:W4:Y:S04]  /*36e0*/  LDL R8, [R1+0x20] ;  /* 0x0000200001087983 */ /* 0x000f280000100800 */
[----:B------:R-:W-:Y:S02]  /*36f0*/  LDS R105, [R9+UR8+0x6000] ;  /* 0x0060000809697984 */ /* 0x000fe40008000800 */
[----:B------:R-:W-:Y:S02]  /*3700*/  HMMA.1688.F32.TF32 R60, R84, R12, R60 ;  /* 0x0000000c543c723c */ /* 0x000fe4000008103c */
[----:B------:R-:W1:Y:S04]  /*3710*/  LDS R107, [R9+UR8+0x7000] ;  /* 0x00700008096b7984 */ /* 0x000e680008000800 */
[----:B------:R-:W5:Y:S04]  /*3720*/  LDL R13, [R1+0x74] ;  /* 0x00007400010d7983 */ /* 0x000f680000100800 */
[----:B------:R-:W-:Y:S04]  /*3730*/  LDS R84, [R0+UR8+0x6200] ;  /* 0x0062000800547984 */ /* 0x000fe80008000800 */
[----:B------:R-:W-:Y:S04]  /*3740*/  LDS R86, [R0+UR8+0x7200] ;  /* 0x0072000800567984 */ /* 0x000fe80008000800 */
[----:B------:R-:W-:Y:S04]  /*3750*/  LDS R85, [R9+UR8+0x6200] ;  /* 0x0062000809557984 */ /* 0x000fe80008000800 */
[----:B------:R-:W1:Y:S04]  /*3760*/  LDS R87, [R9+UR8+0x7200] ;  /* 0x0072000809577984 */ /* 0x000e680008000800 */
[----:B------:R-:W5:Y:S01]  /*3770*/  LDL R12, [R1+0x28] ;  /* 0x00002800010c7983 */ /* 0x000f620000100800 */
[----:B------:R-:W-:-:S03]  /*3780*/  UISETP.GT.AND UP0, UPT, UR6, 0x1, UPT ;  /* 0x000000010600788c */ /* 0x000fc6000bf04270 */
[----:B------:R-:W-:Y:S04]  /*3790*/  LDS R97, [R9+UR8+0x6100] ;  /* 0x0061000809617984 */ /* 0x000fe80008000800 */
[----:B------:R-:W-:Y:S01]  /*37a0*/  LDS R99, [R9+UR8+0x7100] ;  /* 0x0071000809637984 */ /* 0x000fe20008000800 */
[C---:B-1----:R-:W-:Y:S08]  /*37b0*/  HMMA.1688.F32.TF32 R92, R104.reuse, R6, R68 ;  /* 0x00000006685c723c */ /* 0x042ff00000081044 */
[C---:B------:R-:W-:Y:S01]  /*37c0*/  HMMA.1688.F32.TF32 R88, R104.reuse, R10, R72 ;  /* 0x0000000a6858723c */ /* 0x040fe20000081048 */
[----:B------:R-:W-:Y:S04]  /*37d0*/  LDS R72, [R0+UR8+0x6300] ;  /* 0x0063000800487984 */ /* 0x000fe80008000800 */
[----:B------:R-:W-:Y:S03]  /*37e0*/  LDS R74, [R0+UR8+0x7300] ;  /* 0x00730008004a7984 */ /* 0x000fe60008000800 */
[C---:B------:R-:W-:Y:S01]  /*37f0*/  HMMA.1688.F32.TF32 R76, R104.reuse, R14, R76 ;  /* 0x0000000e684c723c */ /* 0x040fe2000008104c */
[----:B------:R-:W-:Y:S04]  /*3800*/  LDS R73, [R9+UR8+0x6300] ;  /* 0x0063000809497984 */ /* 0x000fe80008000800 */
[----:B------:R-:W1:Y:S03]  /*3810*/  LDS R75, [R9+UR8+0x7300] ;  /* 0x00730008094b7984 */ /* 0x000e660008000800 */
[----:B------:R-:W-:Y:S01]  /*3820*/  HMMA.1688.F32.TF32 R80, R104, R18, R80 ;  /* 0x000000126850723c */ /* 0x000fe20000081050 */
[----:B------:R-:W1:Y:S07]  /*3830*/  S2R R106, SR_TID.X ;  /* 0x00000000006a7919 */ /* 0x000e6e0000002100 */
[C---:B------:R-:W-:Y:S08]  /*3840*/  HMMA.1688.F32.TF32 R36, R84.reuse, R6, R36 ;  /* 0x000000065424723c */ /* 0x040ff00000081024 */
[C---:B------:R-:W-:Y:S08]  /*3850*/  HMMA.1688.F32.TF32 R40, R84.reuse, R10, R40 ;  /* 0x0000000a5428723c */ /* 0x040ff00000081028 */
[C---:B------:R-:W-:Y:S08]  /*3860*/  HMMA.1688.F32.TF32 R44, R84.reuse, R14, R44 ;  /* 0x0000000e542c723c */ /* 0x040ff0000008102c */
[----:B------:R-:W-:Y:S01]  /*3870*/  HMMA.1688.F32.TF32 R48, R84, R18, R48 ;  /* 0x000000125430723c */ /* 0x000fe20000081030 */
[----:B------:R-:W5:Y:S01]  /*3880*/  LDL R84, [R1+0x6c] ;  /* 0x00006c0001547983 */ /* 0x000f620000100800 */
[----:B-1----:R-:W-:Y:S01]  /*3890*/  SHF.R.U32.HI R107, RZ, 0x8, R106 ;  /* 0x00000008ff6b7819 */ /* 0x002fe2000001166a */
[----:B------:R-:W-:-:S02]  /*38a0*/  USEL UR6, UR6, URZ, !UP0 ;  /* 0x000000ff06067287 */ /* 0x000fc4000c000000 */
[----:B------:R-:W5:Y:S01]  /*38b0*/  LDL R85, [R1+0x44] ;  /* 0x0000440001557983 */ /* 0x000f620000100800 */
[----:B------:R-:W-:-:S04]  /*38c0*/  SGXT.U32 R107, R107, 0x1 ;  /* 0x000000016b6b781a */ /* 0x000fc80000000000 */
[----:B------:R-:W-:Y:S01]  /*38d0*/  ISETP.GE.AND P1, PT, R107, R2, PT ;  /* 0x000000026b00720c */ /* 0x000fe20003f26270 */
[----:B------:R-:W-:Y:S01]  /*38e0*/  ULEA UR8, UR6, UR5, 0xf ;  /* 0x0000000506087291 */ /* 0x000fe2000f8e78ff */
[----:B------:R-:W-:Y:S01]  /*38f0*/  HMMA.1688.F32.TF32 R68, R72, R6, R52 ;  /* 0x000000064844723c */ /* 0x000fe20000081034 */
[----:B------:R-:W5:Y:S04]  /*3900*/  LDL R54, [R1+0x3c] ;  /* 0x00003c0001367983 */ /* 0x000f680000100800 */
[----:B------:R-:W5:Y:S01]  /*3910*/  LDL R52, [R1+0x5c] ;  /* 0x00005c0001347983 */ /* 0x000f620000100800 */
[----:B------:R-:W1:Y:S01]  /*3920*/  S2R R9, SR_TID.X ;  /* 0x0000000000097919 */ /* 0x000e620000002100 */
[----:B------:R-:W-:Y:S01]  /*3930*/  BAR.SYNC.DEFER_BLOCKING 0x0 ;  /* 0x0000000000007b1d */ /* 0x000fe20000010000 */
[----:B--2---:R-:W-:-:S02]  /*3940*/  ISETP.LE.AND P0, PT, R4, UR4, PT ;  /* 0x0000000404007c0c */ /* 0x004fc4000bf03270 */
[----:B------:R-:W-:-:S04]  /*3950*/  SEL R4, RZ, 0x4, P1 ;  /* 0x00000004ff047807 */ /* 0x000fc80000800000 */
[----:B------:R-:W-:-:S04]  /*3960*/  SEL R4, R4, RZ, !P0 ;  /* 0x000000ff04047207 */ /* 0x000fc80004000000 */
[----:B------:R-:W-:Y:S02]  /*3970*/  ISETP.NE.U32.AND P1, PT, R4, RZ, PT ;  /* 0x000000ff0400720c */ /* 0x000fe40003f25070 */
[----:B---3--:R-:W-:-:S05]  /*3980*/  LEA R4, P2, R5, R100, 0x2 ;  /* 0x0000006405047211 */ /* 0x008fca00078410ff */
[----:B----4-:R-:W-:Y:S02]  /*3990*/  IMAD.X R5, R3, 0x1, R16, P2 ;  /* 0x0000000103057824 */ /* 0x010fe400010e0610 */
[----:B-----5:R-:W-:Y:S02]  /*39a0*/  VIADD R16, R17, UR8 ;  /* 0x0000000811107c36 */ /* 0x020fe40008000000 */
[----:B------:R-:W2:Y:S01]  /*39b0*/  LDL R17, [R1+0x64] ;  /* 0x0000640001117983 */ /* 0x000ea20000100800 */
[----:B-1----:R-:W-:-:S03]  /*39c0*/  SHF.R.U32.HI R9, RZ, 0x8, R9 ;  /* 0x00000008ff097819 */ /* 0x002fc60000011609 */
[----:B------:R-:W-:Y:S01]  /*39d0*/  @!PT LDS RZ, [RZ] ;  /* 0x00000000fffff984 */ /* 0x000fe20000000800 */
[----:B------:R-:W-:Y:S01]  /*39e0*/  @!PT LDS RZ, [RZ] ;  /* 0x00000000fffff984 */ /* 0x000fe20000000800 */
[----:B------:R-:W-:Y:S01]  /*39f0*/  @!PT LDS RZ, [RZ] ;  /* 0x00000000fffff984 */ /* 0x000fe20000000800 */
[----:B------:R1:W-:Y:S01]  /*3a00*/  LDGSTS.E [R16], desc[UR10][R4.64], P1 ;  /* 0x0000000004107fae */ /* 0x0003e200089a100a */
[----:B------:R-:W-:-:S04]  /*3a10*/  SGXT.U32 R9, R9, 0x1 ;  /* 0x000000010909781a */ /* 0x000fc80000000000 */
[----:B------:R-:W-:-:S04]  /*3a20*/  LOP3.LUT R9, R9, 0x4, RZ, 0xfc, !PT ;  /* 0x0000000409097812 */ /* 0x000fc800078efcff */
[----:B------:R-:W-:Y:S02]  /*3a30*/  ISETP.GE.AND P1, PT, R9, R2, PT ;  /* 0x000000020900720c */ /* 0x000fe40003f26270 */
[----:B------:R-:W3:Y:S02]  /*3a40*/  S2R R9, SR_TID.X ;  /* 0x0000000000097919 */ /* 0x000ee40000002100 */
[----:B-1----:R-:W-:-:S04]  /*3a50*/  SEL R4, RZ, 0x4, P1 ;  /* 0x00000004ff047807 */ /* 0x002fc80000800000 */
[----:B------:R-:W-:-:S04]  /*3a60*/  SEL R4, R4, RZ, !P0 ;  /* 0x000000ff04047207 */ /* 0x000fc80004000000 */
[----:B------:R-:W-:Y:S02]  /*3a70*/  ISETP.NE.U32.AND P1, PT, R4, RZ, PT ;  /* 0x000000ff0400720c */ /* 0x000fe40003f25070 */
[----:B------:R-:W-:-:S05]  /*3a80*/  LEA R4, P2, R8, R100, 0x2 ;  /* 0x0000006408047211 */ /* 0x000fca00078410ff */
[----:B------:R-:W-:-:S06]  /*3a90*/  IMAD.X R5, R3, 0x1, R13, P2 ;  /* 0x0000000103057824 */ /* 0x000fcc00010e060d */
[----:B------:R1:W-:Y:S01]  /*3aa0*/  LDGSTS.E [R16+0x1000], desc[UR10][R4.64], P1 ;  /* 0x0100000004107fae */ /* 0x0003e200089a100a */
[--C-:B---3--:R-:W-:Y:S02]  /*3ab0*/  SHF.R.U32.HI R8, RZ, 0x8, R9.reuse ;  /* 0x00000008ff087819 */ /* 0x108fe40000011609 */
[----:B------:R-:W-:Y:S02]  /*3ac0*/  SHF.R.U32.HI R9, RZ, 0x8, R9 ;  /* 0x00000008ff097819 */ /* 0x000fe40000011609 */
[----:B------:R-:W-:Y:S02]  /*3ad0*/  SGXT.U32 R8, R8, 0x1 ;  /* 0x000000010808781a */ /* 0x000fe40000000000 */
[----:B------:R-:W-:Y:S02]  /*3ae0*/  SGXT.U32 R9, R9, 0x1 ;  /* 0x000000010909781a */ /* 0x000fe40000000000 */
[----:B------:R-:W-:Y:S02]  /*3af0*/  LOP3.LUT R8, R8, 0x8, RZ, 0xfc, !PT ;  /* 0x0000000808087812 */ /* 0x000fe400078efcff */
[----:B------:R-:W-:-:S02]  /*3b00*/  LOP3.LUT R13, R9, 0xc, RZ, 0xfc, !PT ;  /* 0x0000000c090d7812 */ /* 0x000fc400078efcff */
[----:B------:R-:W-:-:S04]  /*3b10*/  ISETP.GE.AND P1, PT, R8, R2, PT ;  /* 0x000000020800720c */ /* 0x000fc80003f26270 */
[----:B-1----:R-:W-:Y:S02]  /*3b20*/  SEL R4, RZ, 0x4, P1 ;  /* 0x00000004ff047807 */ /* 0x002fe40000800000 */
[----:B------:R-:W-:Y:S02]  /*3b30*/  ISETP.GE.AND P1, PT, R13, R2, PT ;  /* 0x000000020d00720c */ /* 0x000fe40003f26270 */
[----:B------:R-:W1:Y:S01]  /*3b40*/  S2R R13, SR_TID.X ;  /* 0x00000000000d7919 */ /* 0x000e620000002100 */
[----:B------:R-:W3:Y:S01]  /*3b50*/  S2R R105, SR_TID.X ;  /* 0x0000000000697919 */ /* 0x000ee20000002100 */
[----:B------:R-:W-:-:S04]  /*3b60*/  SEL R4, R4, RZ, !P0 ;  /* 0x000000ff04047207 */ /* 0x000fc80004000000 */
[----:B------:R-:W-:Y:S02]  /*3b70*/  ISETP.NE.U32.AND P2, PT, R4, RZ, PT ;  /* 0x000000ff0400720c */ /* 0x000fe40003f45070 */
[----:B------:R-:W-:Y:S01]  /*3b80*/  LEA R4, P3, R12, R100, 0x2 ;  /* 0x000000640c047211 */ /* 0x000fe200078610ff */
[----:B------:R-:W-:Y:S01]  /*3b90*/  HMMA.1688.F32.TF32 R20, R96, R6, R20 ;  /* 0x000000066014723c */ /* 0x000fe20000081014 */
[----:B------:R-:W-:Y:S01]  /*3ba0*/  SEL R6, RZ, 0x4, P1 ;  /* 0x00000004ff067807 */ /* 0x000fe20000800000 */
[----:B------:R-:W4:Y:S01]  /*3bb0*/  LDL R7, [R1+0x34] ;  /* 0x0000340001077983 */ /* 0x000f220000100800 */
[----:B-1----:R-:W-:-:S04]  /*3bc0*/  SHF.R.U32.HI R104, RZ, 0x8, R13 ;  /* 0x00000008ff687819 */ /* 0x002fc8000001160d */
[----:B------:R-:W-:Y:S02]  /*3bd0*/  SGXT.U32 R104, R104, 0x1 ;  /* 0x000000016868781a */ /* 0x000fe40000000000 */
[----:B---3--:R-:W-:Y:S01]  /*3be0*/  SHF.R.U32.HI R105, RZ, 0x8, R105 ;  /* 0x00000008ff697819 */ /* 0x008fe20000011669 */
[----:B------:R-:W-:Y:S01]  /*3bf0*/  IMAD.X R5, R3, 0x1, R84, P3 ;  /* 0x0000000103057824 */ /* 0x000fe200018e0654 */
[----:B------:R-:W-:Y:S02]  /*3c00*/  LOP3.LUT R84, R104, 0x10, RZ, 0xfc, !PT ;  /* 0x0000001068547812 */ /* 0x000fe400078efcff */
[----:B------:R-:W-:Y:S02]  /*3c10*/  SGXT.U32 R105, R105, 0x1 ;  /* 0x000000016969781a */ /* 0x000fe40000000000 */
[----:B------:R-:W-:Y:S01]  /*3c20*/  ISETP.GE.AND P1, PT, R84, R2, PT ;  /* 0x000000025400720c */ /* 0x000fe20003f26270 */
[----:B------:R1:W-:Y:S01]  /*3c30*/  LDGSTS.E [R16+0x2000], desc[UR10][R4.64], P2 ;  /* 0x0200000004107fae */ /* 0x0003e200091a100a */
[----:B------:R-:W-:-:S02]  /*3c40*/  LOP3.LUT R84, R105, 0x14, RZ, 0xfc, !PT ;  /* 0x0000001469547812 */ /* 0x000fc400078efcff */
[----:B------:R-:W3:Y:S01]  /*3c50*/  S2R R105, SR_TID.X ;  /* 0x0000000000697919 */ /* 0x000ee20000002100 */
[----:B------:R-:W-:-:S04]  /*3c60*/  SEL R6, R6, RZ, !P0 ;  /* 0x000000ff06067207 */ /* 0x000fc80004000000 */
[----:B------:R-:W-:Y:S02]  /*3c70*/  ISETP.NE.U32.AND P3, PT, R6, RZ, PT ;  /* 0x000000ff0600720c */ /* 0x000fe40003f65070 */
[----:B-1----:R-:W-:Y:S02]  /*3c80*/  SEL R5, RZ, 0x4, P1 ;  /* 0x00000004ff057807 */ /* 0x002fe40000800000 */
[----:B------:R-:W-:Y:S02]  /*3c90*/  IADD3 R4, P2, PT, R85, R100, RZ ;  /* 0x0000006455047210 */ /* 0x000fe40007f5e0ff */
[----:B------:R-:W-:Y:S02]  /*3ca0*/  SEL R6, R5, RZ, !P0 ;  /* 0x000000ff05067207 */ /* 0x000fe40004000000 */
[----:B------:R-:W-:Y:S02]  /*3cb0*/  ISETP.GE.AND P1, PT, R84, R2, PT ;  /* 0x000000025400720c */ /* 0x000fe40003f26270 */
[----:B---3--:R-:W-:-:S04]  /*3cc0*/  SHF.R.U32.HI R105, RZ, 0x8, R105 ;  /* 0x00000008ff697819 */ /* 0x008fc80000011669 */
[----:B------:R-:W-:-:S04]  /*3cd0*/  SGXT.U32 R105, R105, 0x1 ;  /* 0x000000016969781a */ /* 0x000fc80000000000 */
[----:B------:R-:W-:Y:S01]  /*3ce0*/  LOP3.LUT R53, R105, 0x18, RZ, 0xfc, !PT ;  /* 0x0000001869357812 */ /* 0x000fe200078efcff */
[C---:B------:R-:W-:Y:S08]  /*3cf0*/  HMMA.1688.F32.TF32 R24, R96.reuse, R10, R24 ;  /* 0x0000000a6018723c */ /* 0x040ff00000081018 */
[----:B------:R-:W-:Y:S08]  /*3d00*/  HMMA.1688.F32.TF32 R28, R96, R14, R28 ;  /* 0x0000000e601c723c */ /* 0x000ff0000008101c */
[C---:B------:R-:W-:Y:S01]  /*3d10*/  HMMA.1688.F32.TF32 R8, R72.reuse, R10, R56 ;  /* 0x0000000a4808723c */ /* 0x040fe20000081038 */
[----:B------:R-:W3:Y:S04]  /*3d20*/  LDL R57, [R1+0x1c] ;  /* 0x00001c0001397983 */ /* 0x000ee80000100800 */
[----:B------:R-:W5:Y:S03]  /*3d30*/  LDL R56, [R1+0x70] ;  /* 0x0000700001387983 */ /* 0x000f660000100800 */
[----:B------:R-:W-:Y:S01]  /*3d40*/  HMMA.1688.F32.TF32 R12, R72, R14, R60 ;  /* 0x0000000e480c723c */ /* 0x000fe2000008103c */
[----:B------:R-:W3:Y:S04]  /*3d50*/  LDL R60, [R1+0x24] ;  /* 0x00002400013c7983 */ /* 0x000ee80000100800 */
[----:B------:R-:W3:Y:S01]  /*3d60*/  LDL R58, [R1+0x78] ;  /* 0x00007800013a7983 */ /* 0x000ee20000100800 */
[----:B--2---:R-:W-:Y:S01]  /*3d70*/  IMAD.X R5, R3, 0x1, R17, P2 ;  /* 0x0000000103057824 */ /* 0x004fe200010e0611 */
[----:B------:R-:W-:-:S02]  /*3d80*/  ISETP.NE.U32.AND P2, PT, R6, RZ, PT ;  /* 0x000000ff0600720c */ /* 0x000fc40003f45070 */
[----:B------:R-:W2:Y:S01]  /*3d90*/  LDL R17, [R1+0x54] ;  /* 0x0000540001117983 */ /* 0x000ea20000100800 */
[----:B------:R-:W-:-:S03]  /*3da0*/  SEL R6, RZ, 0x4, P1 ;  /* 0x00000004ff067807 */ /* 0x000fc60000800000 */
[----:B------:R1:W-:Y:S01]  /*3db0*/  LDGSTS.E [R16+0x3000], desc[UR10][R4.64], P3 ;  /* 0x0300000004107fae */ /* 0x0003e200099a100a */
[----:B------:R-:W-:-:S03]  /*3dc0*/  ISETP.GE.AND P3, PT, R53, R2, PT ;  /* 0x000000023500720c */ /* 0x000fc60003f66270 */
[----:B------:R-:W3:Y:S01]  /*3dd0*/  LDL R53, [R1+0x80] ;  /* 0x0000800001357983 */ /* 0x000ee20000100800 */
[----:B------:R-:W1:Y:S02]  /*3de0*/  S2R R105, SR_TID.X ;  /* 0x0000000000697919 */ /* 0x000e640000002100 */
[----:B-1----:R-:W-:Y:S01]  /*3df0*/  IADD3 R4, P1, PT, R54, R100, RZ ;  /* 0x0000006436047210 */ /* 0x002fe20007f3e0ff */
[----:B------:R-:W-:Y:S01]  /*3e00*/  HMMA.1688.F32.TF32 R32, R96, R18, R32 ;  /* 0x000000126020723c */ /* 0x000fe20000081020 */
[----:B------:R-:W5:Y:S03]  /*3e10*/  LDL R63, [R1+0x38] ;  /* 0x00003800013f7983 */ /* 0x000f660000100800 */
[----:B------:R-:W-:Y:S01]  /*3e20*/  IMAD.X R5, R3, 0x1, R52, P1 ;  /* 0x0000000103057824 */ /* 0x000fe200008e0634 */
[----:B------:R-:W5:Y:S04]  /*3e30*/  LDL R62, [R1+0x58] ;  /* 0x00005800013e7983 */ /* 0x000f680000100800 */
[----:B------:R-:W5:Y:S01]  /*3e40*/  LDL R52, [R1+0x88] ;  /* 0x0000880001347983 */ /* 0x000f620000100800 */
[----:B------:R-:W-:-:S03]  /*3e50*/  SEL R6, R6, RZ, !P0 ;  /* 0x000000ff06067207 */ /* 0x000fc60004000000 */
[----:B------:R1:W-:Y:S01]  /*3e60*/  LDGSTS.E [R16+0x4000], desc[UR10][R4.64], P2 ;  /* 0x0400000004107fae */ /* 0x0003e200091a100a */
[----:B------:R-:W-:Y:S03]  /*3e70*/  HMMA.1688.F32.TF32 R72, R72, R18, R64 ;  /* 0x000000124848723c */ /* 0x000fe60000081040 */
[----:B------:R-:W5:Y:S01]  /*3e80*/  LDL R61, [R1+0x30] ;  /* 0x00003000013d7983 */ /* 0x000f620000100800 */
[----:B------:R-:W-:-:S03]  /*3e90*/  SHF.R.U32.HI R104, RZ, 0x8, R105 ;  /* 0x00000008ff687819 */ /* 0x000fc60000011669 */
[----:B------:R-:W5:Y:S01]  /*3ea0*/  LDL R66, [R1+0x40] ;  /* 0x0000400001427983 */ /* 0x000f620000100800 */
[----:B------:R-:W-:Y:S02]  /*3eb0*/  SHF.R.U32.HI R105, RZ, 0x8, R105 ;  /* 0x00000008ff697819 */ /* 0x000fe40000011669 */
[----:B------:R-:W-:Y:S01]  /*3ec0*/  SGXT.U32 R104, R104, 0x1 ;  /* 0x000000016868781a */ /* 0x000fe20000000000 */
[----:B------:R-:W5:Y:S01]  /*3ed0*/  LDL R64, [R1+0x60] ;  /* 0x0000600001407983 */ /* 0x000f620000100800 */
[----:B------:R-:W-:Y:S02]  /*3ee0*/  SGXT.U32 R105, R105, 0x1 ;  /* 0x000000016969781a */ /* 0x000fe40000000000 */
[----:B------:R-:W-:Y:S02]  /*3ef0*/  LOP3.LUT R54, R104, 0x1c, RZ, 0xfc, !PT ;  /* 0x0000001c68367812 */ /* 0x000fe400078efcff */
[----:B------:R-:W-:Y:S02]  /*3f00*/  LOP3.LUT R55, R105, 0x2, RZ, 0xfc, !PT ;  /* 0x0000000269377812 */ /* 0x000fe400078efcff */
[----:B------:R-:W-:-:S02]  /*3f10*/  ISETP.GE.AND P4, PT, R54, R2, PT ;  /* 0x000000023600720c */ /* 0x000fc40003f86270 */
[----:B------:R-:W-:Y:S02]  /*3f20*/  LOP3.LUT R54, R105, 0x6, RZ, 0xfc, !PT ;  /* 0x0000000669367812 */ /* 0x000fe400078efcff */
[----:B------:R-:W1:Y:S01]  /*3f30*/  S2R R105, SR_TID.X ;  /* 0x0000000000697919 */ /* 0x000e620000002100 */
[----:B------:R-:W-:Y:S02]  /*3f40*/  ISETP.NE.U32.AND P1, PT, R6, RZ, PT ;  /* 0x000000ff0600720c */ /* 0x000fe40003f25070 */
[----:B------:R-:W-:Y:S02]  /*3f50*/  SEL R6, RZ, 0x4, P3 ;  /* 0x00000004ff067807 */ /* 0x000fe40001800000 */
[----:B------:R-:W-:Y:S02]  /*3f60*/  ISETP.GE.AND P3, PT, R54, R2, PT ;  /* 0x000000023600720c */ /* 0x000fe40003f66270 */
[----:B-1----:R-:W-:-:S04]  /*3f70*/  SHF.R.U32.HI R105, RZ, 0x8, R105 ;  /* 0x00000008ff697819 */ /* 0x002fc80000011669 */
[----:B------:R-:W-:-:S04]  /*3f80*/  SGXT.U32 R105, R105, 0x1 ;  /* 0x000000016969781a */ /* 0x000fc80000000000 */
[----:B------:R-:W-:Y:S02]  /*3f90*/  LOP3.LUT R54, R105, 0xa, RZ, 0xfc, !PT ;  /* 0x0000000a69367812 */ /* 0x000fe400078efcff */
[----:B------:R-:W1:Y:S01]  /*3fa0*/  S2R R105, SR_TID.X ;  /* 0x0000000000697919 */ /* 0x000e620000002100 */
[----:B------:R-:W-:Y:S02]  /*3fb0*/  SEL R4, RZ, 0x4, P4 ;  /* 0x00000004ff047807 */ /* 0x000fe40002000000 */
[----:B------:R-:W-:Y:S02]  /*3fc0*/  ISETP.GE.AND P2, PT, R55, R2, PT ;  /* 0x000000023700720c */ /* 0x000fe40003f46270 */
[----:B------:R-:W-:Y:S01]  /*3fd0*/  SEL R5, R6, RZ, !P0 ;  /* 0x000000ff06057207 */ /* 0x000fe20004000000 */
[----:B------:R-:W5:Y:S01]  /*3fe0*/  LDL R55, [R1+0x68] ;  /* 0x0000680001377983 */ /* 0x000f620000100800 */
[----:B------:R-:W-:Y:S02]  /*3ff0*/  SEL R4, R4, RZ, !P0 ;  /* 0x000000ff04047207 */ /* 0x000fe40004000000 */
[----:B-1----:R-:W-:-:S04]  /*4000*/  SHF.R.U32.HI R105, RZ, 0x8, R105 ;  /* 0x00000008ff697819 */ /* 0x002fc80000011669 */
[----:B------:R-:W-:-:S04]  /*4010*/  SGXT.U32 R105, R105, 0x1 ;  /* 0x000000016969781a */ /* 0x000fc80000000000 */
[----:B------:R-:W-:Y:S02]  /*4020*/  LOP3.LUT R59, R105, 0xe, RZ, 0xfc, !PT ;  /* 0x0000000e693b7812 */ /* 0x000fe400078efcff */
[----:B------:R-:W1:Y:S01]  /*4030*/  S2R R105, SR_TID.X ;  /* 0x0000000000697919 */ /* 0x000e620000002100 */
[----:B------:R-:W-:Y:S02]  /*4040*/  SEL R6, RZ, 0x4, P2 ;  /* 0x00000004ff067807 */ /* 0x000fe40001000000 */
[----:B------:R-:W-:Y:S02]  /*4050*/  ISETP.NE.U32.AND P2, PT, R5, RZ, PT ;  /* 0x000000ff0500720c */ /* 0x000fe40003f45070 */
[----:B------:R-:W-:Y:S02]  /*4060*/  SEL R5, RZ, 0x4, P3 ;  /* 0x00000004ff057807 */ /* 0x000fe40001800000 */
[----:B------:R-:W-:Y:S02]  /*4070*/  ISETP.NE.U32.AND P5, PT, R4, RZ, PT ;  /* 0x000000ff0400720c */ /* 0x000fe40003fa5070 */
[----:B----4-:R-:W-:-:S02]  /*4080*/  IADD3 R4, P3, PT, R7, R100, RZ ;  /* 0x0000006407047210 */ /* 0x010fc40007f7e0ff */
[----:B------:R-:W-:Y:S02]  /*4090*/  SEL R6, R6, RZ, !P0 ;  /* 0x000000ff06067207 */ /* 0x000fe40004000000 */
[----:B------:R-:W-:Y:S02]  /*40a0*/  SEL R7, R5, RZ, !P0 ;  /* 0x000000ff05077207 */ /* 0x000fe40004000000 */
[----:B------:R-:W-:Y:S02]  /*40b0*/  ISETP.GE.AND P6, PT, R54, R2, PT ;  /* 0x000000023600720c */ /* 0x000fe40003fc6270 */
[----:B------:R-:W-:Y:S01]  /*40c0*/  ISETP.NE.U32.AND P4, PT, R6, RZ, PT ;  /* 0x000000ff0600720c */ /* 0x000fe20003f85070 */
[----:B------:R-:W4:Y:S01]  /*40d0*/  LDL R54, [R1+0x48] ;  /* 0x0000480001367983 */ /* 0x000f220000100800 */
[----:B------:R-:W-:Y:S01]  /*40e0*/  IMAD.MOV.U32 R6, RZ, RZ, R100 ;  /* 0x000000ffff067224 */ /* 0x000fe200078e0064 */
[--C-:B-1----:R-:W-:Y:S02]  /*40f0*/  SHF.R.U32.HI R104, RZ, 0x8, R105.reuse ;  /* 0x00000008ff687819 */ /* 0x102fe40000011669 */
[----:B------:R-:W-:-:S04]  /*4100*/  SHF.R.U32.HI R105, RZ, 0x8, R105 ;  /* 0x00000008ff697819 */ /* 0x000fc80000011669 */
[----:B------:R-:W-:Y:S01]  /*4110*/  SGXT.U32 R105, R105, 0x1 ;  /* 0x000000016969781a */ /* 0x000fe20000000000 */
[----:B--2---:R-:W-:Y:S01]  /*4120*/  IMAD.X R5, R3, 0x1, R17, P3 ;  /* 0x0000000103057824 */ /* 0x004fe200018e0611 */
[----:B------:R-:W-:Y:S01]  /*4130*/  ISETP.NE.U32.AND P3, PT, R7, RZ, PT ;  /* 0x000000ff0700720c */ /* 0x000fe20003f65070 */
[----:B------:R-:W-:Y:S01]  /*4140*/  IMAD.MOV.U32 R7, RZ, RZ, R3 ;  /* 0x000000ffff077224 */ /* 0x000fe200078e0003 */
[----:B------:R-:W-:Y:S02]  /*4150*/  SEL R17, RZ, 0x4, P6 ;  /* 0x00000004ff117807 */ /* 0x000fe40003000000 */
[----:B------:R-:W-:Y:S01]  /*4160*/  ISETP.GE.AND P6, PT, R59, R2, PT ;  /* 0x000000023b00720c */ /* 0x000fe20003fc6270 */
[----:B------:R1:W-:Y:S01]  /*4170*/  LDGSTS.E [R16+0x5000], desc[UR10][R4.64], P1 ;  /* 0x0500000004107fae */ /* 0x0003e200089a100a */
[----:B---3--:R-:W-:Y:S01]  /*4180*/  IMAD.WIDE R18, R53, 0x4, R6 ;  /* 0x0000000435127825 */ /* 0x008fe200078e0206 */
[----:B------:R-:W-:-:S04]  /*4190*/  SEL R17, R17, RZ, !P0 ;  /* 0x000000ff11117207 */ /* 0x000fc80004000000 */
[----:B------:R2:W-:Y:S01]  /*41a0*/  LDGSTS.E [R16+0x6000], desc[UR10][R18.64], P2 ;  /* 0x0600000012107fae */ /* 0x0005e200091a100a */
[----:B------:R-:W-:Y:S02]  /*41b0*/  ISETP.NE.U32.AND P1, PT, R17, RZ, PT ;  /* 0x000000ff1100720c */ /* 0x000fe40003f25070 */
[----:B-1----:R-:W-:Y:S01]  /*41c0*/  SEL R5, RZ, 0x4, P6 ;  /* 0x00000004ff057807 */ /* 0x002fe20003000000 */
[----:B-----5:R-:W-:Y:S01]  /*41d0*/  IMAD.WIDE R52, R52, 0x4, R6 ;  /* 0x0000000434347825 */ /* 0x020fe200078e0206 */
[-C--:B------:R-:W-:Y:S02]  /*41e0*/  LEA R4, P6, R60, R100.reuse, 0x2 ;  /* 0x000000643c047211 */ /* 0x080fe400078c10ff */
[----:B--2---:R-:W-:Y:S01]  /*41f0*/  SEL R18, R5, RZ, !P0 ;  /* 0x000000ff05127207 */ /* 0x004fe20004000000 */
[----:B------:R-:W2:Y:S04]  /*4200*/  LDL R60, [R1+0x50] ;  /* 0x00005000013c7983 */ /* 0x000ea80000100800 */
[----:B------:R1:W-:Y:S01]  /*4210*/  LDGSTS.E [R16+0x7000], desc[UR10][R52.64], P5 ;  /* 0x0700000034107fae */ /* 0x0003e2000a9a100a */
[----:B------:R-:W-:Y:S01]  /*4220*/  IMAD.X R5, R3, 0x1, R58, P6 ;  /* 0x0000000103057824 */ /* 0x000fe200030e063a */
[----:B-1----:R-:W-:-:S02]  /*4230*/  LEA R16, P2, R57, R100, 0x2 ;  /* 0x0000006439107211 */ /* 0x002fc400078410ff */
[----:B------:R-:W-:-:S03]  /*4240*/  LOP3.LUT R57, R105, 0x16, RZ, 0xfc, !PT ;  /* 0x0000001669397812 */ /* 0x000fc600078efcff */
[----:B------:R-:W-:Y:S01]  /*4250*/  IMAD.X R17, R3, 0x1, R56, P2 ;  /* 0x0000000103117824 */ /* 0x000fe200010e0638 */
[----:B------:R-:W-:Y:S02]  /*4260*/  LOP3.LUT R56, R106, 0xff, RZ, 0xc0, !PT ;  /* 0x000000ff6a387812 */ /* 0x000fe400078ec0ff */
[----:B------:R-:W-:Y:S02]  /*4270*/  ISETP.GE.AND P6, PT, R57, R2, PT ;  /* 0x000000023900720c */ /* 0x000fe40003fc6270 */
[----:B------:R-:W-:Y:S01]  /*4280*/  SHF.R.S32.HI R57, RZ, 0x8, R106 ;  /* 0x00000008ff397819 */ /* 0x000fe2000001146a */
[----:B------:R-:W-:-:S03]  /*4290*/  IMAD.SHL.U32 R56, R56, 0x4, RZ ;  /* 0x0000000438387824 */ /* 0x000fc600078e00ff */
[----:B------:R-:W-:-:S04]  /*42a0*/  SGXT R57, R57, 0x1 ;  /* 0x000000013939781a */ /* 0x000fc80000000200 */
[----:B------:R-:W-:Y:S02]  /*42b0*/  LOP3.LUT R56, R56, 0x420, R57, 0x78, !PT ;  /* 0x0000042038387812 */ /* 0x000fe400078e7839 */
[----:B------:R-:W3:Y:S02]  /*42c0*/  LDL R57, [R1+0x84] ;  /* 0x0000840001397983 */ /* 0x000ee40000100800 */
[----:B------:R-:W-:-:S05]  /*42d0*/  LOP3.LUT R56, R56, 0x40, RZ, 0x3c, !PT ;  /* 0x0000004038387812 */ /* 0x000fca00078e3cff */
[----:B------:R-:W-:Y:S02]  /*42e0*/  VIADD R52, R56, UR8 ;  /* 0x0000000838347c36 */ /* 0x000fe40008000000 */
[----:B------:R-:W5:Y:S01]  /*42f0*/  LDL R56, [R1+0x8c] ;  /* 0x00008c0001387983 */ /* 0x000f620000100800 */
[----:B------:R-:W-:Y:S02]  /*4300*/  SGXT.U32 R104, R104, 0x1 ;  /* 0x000000016868781a */ /* 0x000fe40000000000 */
[----:B------:R-:W-:Y:S01]  /*4310*/  ISETP.NE.U32.AND P2, PT, R18, RZ, PT ;  /* 0x000000ff1200720c */ /* 0x000fe20003f45070 */
[----:B------:R-:W5:Y:S01]  /*4320*/  LDL.LU R58, [R1+0xc] ;  /* 0x00000c00013a7983 */ /* 0x000f620000300800 */
[----:B------:R-:W-:Y:S02]  /*4330*/  LOP3.LUT R59, R104, 0x12, RZ, 0xfc, !PT ;  /* 0x00000012683b7812 */ /* 0x000fe400078efcff */
[----:B------:R-:W-:Y:S01]  /*4340*/  SEL R19, RZ, 0x4, P6 ;  /* 0x00000004ff137807 */ /* 0x000fe20003000000 */
[----:B------:R-:W-:Y:S01]  /*4350*/  LDGSTS.E [R52+0x800], desc[UR10][R4.64], P4 ;  /* 0x0080000004347fae */ /* 0x000fe2000a1a100a */
[----:B------:R-:W-:-:S02]  /*4360*/  LOP3.LUT R67, R107, 0x1a, RZ, 0xfc, !PT ;  /* 0x0000001a6b437812 */ /* 0x000fc400078efcff */
[----:B------:R-:W-:Y:S01]  /*4370*/  LOP3.LUT R65, R107, 0x1e, RZ, 0xfc, !PT ;  /* 0x0000001e6b417812 */ /* 0x000fe200078efcff */
[----:B------:R1:W-:Y:S01]  /*4380*/  LDGSTS.E [R52+0x1800], desc[UR10][R16.64], P3 ;  /* 0x0180000010347fae */ /* 0x0003e200099a100a */
[-C--:B------:R-:W-:Y:S01]  /*4390*/  ISETP.GE.AND P5, PT, R59, R2.reuse, PT ;  /* 0x000000023b00720c */ /* 0x080fe20003fa6270 */
[----:B------:R-:W1:Y:S02]  /*43a0*/  S2R R107, SR_TID.X ;  /* 0x00000000006b7919 */ /* 0x000e640000002100 */
[----:B------:R-:W5:Y:S01]  /*43b0*/  LDL.LU R59, [R1+0x4] ;  /* 0x00000400013b7983 */ /* 0x000f620000300800 */
[----:B------:R-:W-:Y:S02]  /*43c0*/  SEL R53, RZ, 0x4, P5 ;  /* 0x00000004ff357807 */ /* 0x000fe40002800000 */
[----:B------:R-:W-:Y:S02]  /*43d0*/  ISETP.GE.AND P3, PT, R67, R2, PT ;  /* 0x000000024300720c */ /* 0x000fe40003f66270 */
[----:B------:R-:W-:-:S02]  /*43e0*/  SEL R53, R53, RZ, !P0 ;  /* 0x000000ff35357207 */ /* 0x000fc40004000000 */
[----:B-1----:R-:W-:Y:S02]  /*43f0*/  SEL R17, RZ, 0x4, P3 ;  /* 0x00000004ff117807 */ /* 0x002fe40001800000 */
[----:B------:R-:W-:Y:S02]  /*4400*/  ISETP.NE.U32.AND P5, PT, R53, RZ, PT ;  /* 0x000000ff3500720c */ /* 0x000fe40003fa5070 */
[----:B------:R-:W-:Y:S02]  /*4410*/  SEL R17, R17, RZ, !P0 ;  /* 0x000000ff11117207 */ /* 0x000fe40004000000 */
[----:B------:R-:W-:Y:S02]  /*4420*/  LOP3.LUT R53, R107, 0x1ff, RZ, 0xc0, !PT ;  /* 0x000001ff6b357812 */ /* 0x000fe400078ec0ff */
[----:B----4-:R-:W-:Y:S02]  /*4430*/  IADD3 R18, P6, PT, R54, R100, RZ ;  /* 0x0000006436127210 */ /* 0x010fe40007fde0ff */
[----:B------:R-:W-:-:S03]  /*4440*/  SEL R54, R19, RZ, !P0 ;  /* 0x000000ff13367207 */ /* 0x000fc60004000000 */
[----:B------:R-:W-:Y:S02]  /*4450*/  IMAD.X R19, R3, 0x1, R55, P6 ;  /* 0x0000000103137824 */ /* 0x000fe400030e0637 */
[----:B------:R-:W4:Y:S01]  /*4460*/  LDL.LU R55, [R1+0x8] ;  /* 0x0000080001377983 */ /* 0x000f220000300800 */
[----:B------:R-:W-:-:S03]  /*4470*/  ISETP.NE.U32.AND P4, PT, R54, RZ, PT ;  /* 0x000000ff3600720c */ /* 0x000fc60003f85070 */
[----:B------:R-:W4:Y:S01]  /*4480*/  LDL.LU R54, [R1] ;  /* 0x0000000001367983 */ /* 0x000f220000300800 */
[----:B------:R-:W-:-:S03]  /*4490*/  ISETP.GE.AND P6, PT, R65, R2, PT ;  /* 0x000000024100720c */ /* 0x000fc60003fc6270 */
[----:B------:R1:W-:Y:S01]  /*44a0*/  LDGSTS.E [R52+0x2800], desc[UR10][R18.64], P1 ;  /* 0x0280000012347fae */ /* 0x0003e200089a100a */
[----:B------:R-:W-:-:S05]  /*44b0*/  IADD3 R4, P1, PT, R66, R100, RZ ;  /* 0x0000006442047210 */ /* 0x000fca0007f3e0ff */
[----:B------:R-:W-:Y:S01]  /*44c0*/  IMAD.X R5, R3, 0x1, R64, P1 ;  /* 0x0000000103057824 */ /* 0x000fe200008e0640 */
[----:B------:R-:W-:Y:S02]  /*44d0*/  ISETP.NE.U32.AND P1, PT, R17, RZ, PT ;  /* 0x000000ff1100720c */ /* 0x000fe40003f25070 */
[----:B------:R-:W-:Y:S02]  /*44e0*/  LOP3.LUT R65, R107, 0x1f, RZ, 0xc0, !PT ;  /* 0x0000001f6b417812 */ /* 0x000fe400078ec0ff */
[----:B------:R-:W-:Y:S01]  /*44f0*/  LDGSTS.E [R52+0x3800], desc[UR10][R4.64], P2 ;  /* 0x0380000004347fae */ /* 0x000fe200091a100a */
[----:B-1----:R-:W-:Y:S02]  /*4500*/  SEL R18, RZ, 0x4, P6 ;  /* 0x00000004ff127807 */ /* 0x002fe40003000000 */
[----:B------:R-:W-:-:S05]  /*4510*/  IADD3 R16, P6, PT, R63, R100, RZ ;  /* 0x000000643f107210 */ /* 0x000fca0007fde0ff */
[----:B------:R-:W-:Y:S01]  /*4520*/  IMAD.X R17, R3, 0x1, R62, P6 ;  /* 0x0000000103117824 */ /* 0x000fe200030e063e */
[----:B------:R-:W-:Y:S01]  /*4530*/  ISETP.GE.AND P3, PT, R65, R2, PT ;  /* 0x000000024100720c */ /* 0x000fe20003f66270 */
[----:B------:R-:W-:-:S03]  /*4540*/  IMAD.SHL.U32 R53, R53, 0x4, RZ ;  /* 0x0000000435357824 */ /* 0x000fc600078e00ff */
[----:B------:R3:W-:Y:S01]  /*4550*/  LDGSTS.E [R52+0x4800], desc[UR10][R16.64], P5 ;  /* 0x0480000010347fae */ /* 0x0007e2000a9a100a */
[----:B------:R-:W-:Y:S02]  /*4560*/  SEL R18, R18, RZ, !P0 ;  /* 0x000000ff12127207 */ /* 0x000fe40004000000 */
[----:B------:R-:W-:Y:S02]  /*4570*/  SEL R19, RZ, 0x4, P3 ;  /* 0x00000004ff137807 */ /* 0x000fe40001800000 */
[----:B------:R-:W-:Y:S02]  /*4580*/  ISETP.NE.U32.AND P3, PT, R18, RZ, PT ;  /* 0x000000ff1200720c */ /* 0x000fe40003f65070 */
[----:B------:R-:W-:Y:S02]  /*4590*/  SEL R19, R19, RZ, !P0 ;  /* 0x000000ff13137207 */ /* 0x000fe40004000000 */
[----:B------:R-:W-:Y:S02]  /*45a0*/  IADD3 R18, P6, PT, R61, R100, RZ ;  /* 0x000000643d127210 */ /* 0x000fe40007fde0ff */
[----:B------:R-:W-:Y:S01]  /*45b0*/  ISETP.NE.U32.AND P0, PT, R19, RZ, PT ;  /* 0x000000ff1300720c */ /* 0x000fe20003f05070 */
[----:B------:R-:W-:-:S02]  /*45c0*/  ULEA UR8, UR6, UR5, 0xe ;  /* 0x0000000506087291 */ /* 0x000fc4000f8e70ff */
[----:B--2---:R-:W-:-:S05]  /*45d0*/  IMAD.X R19, R3, 0x1, R60, P6 ;  /* 0x0000000103137824 */ /* 0x004fca00030e063c */
[----:B------:R-:W-:Y:S01]  /*45e0*/  LDGSTS.E [R52+0x5800], desc[UR10][R18.64], P4 ;  /* 0x0580000012347fae */ /* 0x000fe2000a1a100a */
[----:B---3--:R-:W-:-:S03]  /*45f0*/  IMAD.WIDE R16, R57, 0x4, R6 ;  /* 0x0000000439107825 */ /* 0x008fc600078e0206 */
[----:B------:R-:W2:Y:S04]  /*4600*/  LDL R57, [R1+0x10] ;  /* 0x0000100001397983 */ /* 0x000ea80000100800 */
[----:B------:R-:W-:Y:S01]  /*4610*/  LDGSTS.E [R52+0x6800], desc[UR10][R16.64], P1 ;  /* 0x0680000010347fae */ /* 0x000fe200089a100a */
[----:B-----5:R-:W-:Y:S01]  /*4620*/  IMAD.WIDE R6, R56, 0x4, R6 ;  /* 0x0000000438067825 */ /* 0x020fe200078e0206 */
[----:B------:R-:W-:-:S04]  /*4630*/  SHF.R.U32.HI R56, RZ, 0x1, R107 ;  /* 0x00000001ff387819 */ /* 0x000fc8000001166b */
[----:B------:R-:W-:Y:S01]  /*4640*/  LOP3.LUT R53, R53, 0x70, R56, 0x78, !PT ;  /* 0x0000007035357812 */ /* 0x000fe200078e7838 */
[----:B------:R1:W-:Y:S04]  /*4650*/  LDGSTS.E [R52+0x7800], desc[UR10][R6.64], P3 ;  /* 0x0780000006347fae */ /* 0x0003e800099a100a */
[----:B------:R-:W3:Y:S01]  /*4660*/  LDL R56, [R1+0x18] ;  /* 0x0000180001387983 */ /* 0x000ee20000100800 */
[----:B------:R-:W-:-:S03]  /*4670*/  IADD3 R4, P2, PT, R101, R58, RZ ;  /* 0x0000003a65047210 */ /* 0x000fc60007f5e0ff */
[----:B------:R-:W0:Y:S01]  /*4680*/  LDGDEPBAR ;  /* 0x00000000000079af */ /* 0x000e220000000000 */
[----:B-1----:R-:W-:-:S03]  /*4690*/  VIADD R52, R53, UR8 ;  /* 0x0000000835347c36 */ /* 0x002fc60008000000 */
[----:B------:R-:W5:Y:S01]  /*46a0*/  LDL R53, [R1+0x4c] ;  /* 0x00004c0001357983 */ /* 0x000f620000100800 */
[----:B------:R-:W-:Y:S02]  /*46b0*/  IADD3 R16, P1, PT, R101, R59, RZ ;  /* 0x0000003b65107210 */ /* 0x000fe40007f3e0ff */
[----:B------:R-:W-:Y:S01]  /*46c0*/  IADD3 R59, P4, PT, R59, R108, RZ ;  /* 0x0000006c3b3b7210 */ /* 0x000fe20007f9e0ff */
[----:B------:R-:W-:-:S04]  /*46d0*/  UIADD3 UR4, UPT, UPT, UR4, 0x1, URZ ;  /* 0x0000000104047890 */ /* 0x000fc8000fffe0ff */
[----:B------:R1:W-:Y:S01]  /*46e0*/  STL [R1+0x4], R59 ;  /* 0x0000043b01007387 */ /* 0x0003e20000100800 */
[----:B------:R-:W-:Y:S02]  /*46f0*/  VIADD R2, R2, 0xffffffe0 ;  /* 0xffffffe002027836 */ /* 0x000fe40000000000 */
[--C-:B----4-:R-:W-:Y:S01]  /*4700*/  IMAD.X R5, R55, 0x1, R102.reuse, P2 ;  /* 0x0000000137057824 */ /* 0x110fe200010e0666 */
[----:B------:R-:W-:Y:S01]  /*4710*/  IADD3 R6, P2, PT, R101, R125, RZ ;  /* 0x0000007d65067210 */ /* 0x000fe20007f5e0ff */
[----:B------:R-:W-:-:S03]  /*4720*/  IMAD.X R17, R54, 0x1, R102, P1 ;  /* 0x0000000136117824 */ /* 0x000fc600008e0666 */
[----:B------:R4:W-:Y:S01]  /*4730*/  LDGSTS.E [R52+0x10000], desc[UR10][R4.64], P0 ;  /* 0x1000000004347fae */ /* 0x0009e200081a100a */
[----:B------:R-:W-:-:S03]  /*4740*/  IMAD.X R7, R124, 0x1, R102, P2 ;  /* 0x000000017c077824 */ /* 0x000fc600010e0666 */
[----:B------:R1:W-:Y:S04]  /*4750*/  LDGSTS.E [R52+0x10800], desc[UR10][R16.64], P0 ;  /* 0x1080000010347fae */ /* 0x0003e800081a100a */
[----:B------:R1:W-:Y:S01]  /*4760*/  LDGSTS.E [R52+0x11000], desc[UR10][R6.64], P0 ;  /* 0x1100000006347fae */ /* 0x0003e200081a100a */
[C---:B----4-:R-:W-:Y:S02]  /*4770*/  IADD3 R4, P1, PT, R101.reuse, R123, RZ ;  /* 0x0000007b65047210 */ /* 0x050fe40007f3e0ff */
[----:B-1----:R-:W-:-:S03]  /*4780*/  IADD3 R16, P2, PT, R101, R121, RZ ;  /* 0x0000007965107210 */ /* 0x002fc60007f5e0ff */
[--C-:B------:R-:W-:Y:S02]  /*4790*/  IMAD.X R5, R122, 0x1, R102.reuse, P1 ;  /* 0x000000017a057824 */ /* 0x100fe400008e0666 */
[----:B------:R-:W-:-:S03]  /*47a0*/  IMAD.X R17, R120, 0x1, R102, P2 ;  /* 0x0000000178117824 */ /* 0x000fc600010e0666 */
[----:B------:R1:W-:Y:S01]  /*47b0*/  LDGSTS.E [R52+0x11800], desc[UR10][R4.64], P0 ;  /* 0x1180000004347fae */ /* 0x0003e200081a100a */
[C---:B------:R-:W-:Y:S02]  /*47c0*/  IADD3 R18, P1, PT, R101.reuse, R119, RZ ;  /* 0x0000007765127210 */ /* 0x040fe40007f3e0ff */
[C---:B------:R-:W-:Y:S01]  /*47d0*/  IADD3 R6, P3, PT, R101.reuse, R117, RZ ;  /* 0x0000007565067210 */ /* 0x040fe20007f7e0ff */
[----:B------:R-:W-:Y:S01]  /*47e0*/  IMAD.X R54, R54, 0x1, R103, P4 ;  /* 0x0000000136367824 */ /* 0x000fe200020e0667 */
[----:B------:R4:W-:Y:S01]  /*47f0*/  LDGSTS.E [R52+0x12000], desc[UR10][R16.64], P0 ;  /* 0x1200000010347fae */ /* 0x0009e200081a100a */
[----:B-1----:R-:W-:Y:S02]  /*4800*/  IADD3 R4, P2, PT, R101, R115, RZ ;  /* 0x0000007365047210 */ /* 0x002fe40007f5e0ff */
[----:B------:R-:W-:-:S03]  /*4810*/  IADD3 R115, P5, PT, R115, R108, RZ ;  /* 0x0000006c73737210 */ /* 0x000fc60007fbe0ff */
[C-C-:B------:R-:W-:Y:S02]  /*4820*/  IMAD.X R5, R114.reuse, 0x1, R102.reuse, P2 ;  /* 0x0000000172057824 */ /* 0x140fe400010e0666 */
[--C-:B------:R-:W-:Y:S01]  /*4830*/  IMAD.X R114, R114, 0x1, R103.reuse, P5 ;  /* 0x0000000172727824 */ /* 0x100fe200028e0667 */
[-C--:B------:R-:W-:Y:S01]  /*4840*/  IADD3 R58, P5, PT, R58, R108.reuse, RZ ;  /* 0x0000006c3a3a7210 */ /* 0x080fe20007fbe0ff */
[--C-:B------:R-:W-:Y:S02]  /*4850*/  IMAD.X R19, R118, 0x1, R102.reuse, P1 ;  /* 0x0000000176137824 */ /* 0x100fe400008e0666 */
[----:B------:R-:W-:Y:S02]  /*4860*/  IMAD.X R7, R116, 0x1, R102, P3 ;  /* 0x0000000174077824 */ /* 0x000fe400018e0666 */
[----:B------:R-:W-:Y:S01]  /*4870*/  IMAD.X R55, R55, 0x1, R103, P5 ;  /* 0x0000000137377824 */ /* 0x000fe200028e0667 */
[----:B------:R4:W-:Y:S04]  /*4880*/  LDGSTS.E [R52+0x12800], desc[UR10][R18.64], P0 ;  /* 0x1280000012347fae */ /* 0x0009e800081a100a */
[----:B------:R4:W-:Y:S04]  /*4890*/  LDGSTS.E [R52+0x13000], desc[UR10][R6.64], P0 ;  /* 0x1300000006347fae */ /* 0x0009e800081a100a */
[----:B------:R4:W-:Y:S01]  /*48a0*/  LDGSTS.E [R52+0x13800], desc[UR10][R4.64], P0 ;  /* 0x1380000004347fae */ /* 0x0009e200081a100a */
[----:B------:R-:W-:-:S03]  /*48b0*/  IADD3 R119, P0, PT, R119, R108, RZ ;  /* 0x0000006c77777210 */ /* 0x000fc60007f1e0ff */
[----:B------:R4:W-:Y:S04]  /*48c0*/  STL [R1+0xc], R58 ;  /* 0x00000c3a01007387 */ /* 0x0009e80000100800 */
[----:B------:R4:W-:Y:S04]  /*48d0*/  STL [R1], R54 ;  /* 0x0000003601007387 */ /* 0x0009e80000100800 */
[----:B------:R4:W-:Y:S01]  /*48e0*/  STL [R1+0x8], R55 ;  /* 0x0000083701007387 */ /* 0x0009e20000100800 */
[----:B------:R-:W-:Y:S01]  /*48f0*/  IMAD.X R118, R118, 0x1, R103, P0 ;  /* 0x0000000176767824 */ /* 0x000fe200000e0667 */
[----:B------:R-:W-:-:S02]  /*4900*/  IADD3 R117, P6, PT, R117, R108, RZ ;  /* 0x0000006c75757210 */ /* 0x000fc40007fde0ff */
[-C--:B------:R-:W-:Y:S01]  /*4910*/  IADD3 R121, P1, PT, R121, R108.reuse, RZ ;  /* 0x0000006c79797210 */ /* 0x080fe20007f3e0ff */
[----:B------:R-:W0:Y:S01]  /*4920*/  LDGDEPBAR ;  /* 0x00000000000079af */ /* 0x000e220000000000 */
[-C--:B------:R-:W-:Y:S01]  /*4930*/  IADD3 R123, P2, PT, R123, R108.reuse, RZ ;  /* 0x0000006c7b7b7210 */ /* 0x080fe20007f5e0ff */
[--C-:B------:R-:W-:Y:S01]  /*4940*/  IMAD.X R116, R116, 0x1, R103.reuse, P6 ;  /* 0x0000000174747824 */ /* 0x100fe200030e0667 */
[----:B------:R-:W-:Y:S01]  /*4950*/  IADD3 R125, P3, PT, R125, R108, RZ ;  /* 0x0000006c7d7d7210 */ /* 0x000fe20007f7e0ff */
[--C-:B------:R-:W-:Y:S02]  /*4960*/  IMAD.X R120, R120, 0x1, R103.reuse, P1 ;  /* 0x0000000178787824 */ /* 0x100fe400008e0667 */
[--C-:B------:R-:W-:Y:S02]  /*4970*/  IMAD.X R122, R122, 0x1, R103.reuse, P2 ;  /* 0x000000017a7a7824 */ /* 0x100fe400010e0667 */
[----:B------:R-:W-:Y:S01]  /*4980*/  IMAD.X R124, R124, 0x1, R103, P3 ;  /* 0x000000017c7c7824 */ /* 0x000fe200018e0667 */
[----:B--2---:R-:W-:-:S02]  /*4990*/  LEA R100, P6, R57, R100, 0x2 ;  /* 0x0000006439647211 */ /* 0x004fc400078c10ff */
[----:B---3--:R-:W-:-:S03]  /*49a0*/  ISETP.NE.U32.AND P0, PT, R56, UR4, PT ;  /* 0x0000000438007c0c */ /* 0x008fc6000bf05070 */
[----:B-----5:R-:W-:-:S10]  /*49b0*/  IMAD.X R3, R3, 0x1, R53, P6 ;  /* 0x0000000103037824 */ /* 0x020fd400030e0635 */
[----:B----4-:R-:W-:Y:S05]  /*49c0*/  @P0 BRA `(.L_x_2) ;  /* 0xffffffe400600947 */ /* 0x010fea000383ffff */
.L_x_1:
[----:B------:R-:W2:Y:S01]  /*49d0*/  LDL.LU R6, [R1+0x94] ;  /* 0x0000940001067983 */ /* 0x000ea20000300800 */
[----:B------:R-:W-:-:S04]  /*49e0*/  DEPBAR.LE SB0, 0x0 ;  /* 0x000080000000791a */ /* 0x000fc80000000000 */
[----:B------:R-:W3:Y:S01]  /*49f0*/  LDL.LU R52, [R1+0x90] ;  /* 0x0000900001347983 */ /* 0x000ee20000300800 */
[----:B------:R-:W1:Y:S01]  /*4a00*/  LDCU UR4, c[0x0][0x3b4] ;  /* 0x00007680ff0477ac */ /* 0x000e620008000800 */
[----:B------:R-:W4:Y:S01]  /*4a10*/  S2R R85, SR_TID.X ;  /* 0x0000000000557919 */ /* 0x000f220000002100 */
[----:B------:R-:W5:Y:S01]  /*4a20*/  LDCU.64 UR6, c[0x0][0x390] ;  /* 0x00007200ff0677ac */ /* 0x000f620008000a00 */
[----:B------:R-:W1:Y:S01]  /*4a30*/  S2R R5, SR_TID.X ;  /* 0x0000000000057919 */ /* 0x000e620000002100 */
[C---:B----4-:R-:W-:Y:S01]  /*4a40*/  IMAD.SHL.U32 R0, R85.reuse, 0x200, RZ ;  /* 0x0000020055007824 */ /* 0x050fe200078e00ff */
[----:B------:R-:W-:Y:S01]  /*4a50*/  SHF.R.U32.HI R105, RZ, 0x8, R85 ;  /* 0x00000008ff697819 */ /* 0x000fe20000011655 */
[----:B------:R-:W-:-:S03]  /*4a60*/  IMAD.SHL.U32 R2, R85, 0x8, RZ ;  /* 0x0000000855027824 */ /* 0x000fc600078e00ff */
[----:B------:R-:W-:Y:S01]  /*4a70*/  LOP3.LUT R3, R0, 0x1000, RZ, 0xc0, !PT ;  /* 0x0000100000037812 */ /* 0x000fe200078ec0ff */
[C---:B------:R-:W-:Y:S01]  /*4a80*/  IMAD.SHL.U32 R0, R85.reuse, 0x100, RZ ;  /* 0x0000010055007824 */ /* 0x040fe200078e00ff */
[----:B------:R-:W-:Y:S01]  /*4a90*/  LOP3.LUT R4, R2, 0x80, RZ, 0xc0, !PT ;  /* 0x0000008002047812 */ /* 0x000fe200078ec0ff */
[----:B------:R-:W-:Y:S01]  /*4aa0*/  IMAD.SHL.U32 R2, R85, 0x10, RZ ;  /* 0x0000001055027824 */ /* 0x000fe200078e00ff */
[----:B------:R-:W-:Y:S02]  /*4ab0*/  SGXT.U32 R105, R105, 0x1 ;  /* 0x000000016969781a */ /* 0x000fe40000000000 */
[----:B------:R-:W-:Y:S02]  /*4ac0*/  IADD3 R4, PT, PT, R4, UR5, R3 ;  /* 0x0000000504047c10 */ /* 0x000fe4000fffe003 */
[----:B------:R-:W-:Y:S02]  /*4ad0*/  LOP3.LUT R0, R0, 0x6000, RZ, 0xc0, !PT ;  /* 0x0000600000007812 */ /* 0x000fe400078ec0ff */
[----:B------:R-:W-:-:S02]  /*4ae0*/  LOP3.LUT R3, R2, 0x70, RZ, 0xc0, !PT ;  /* 0x0000007002037812 */ /* 0x000fc400078ec0ff */
[----:B------:R-:W-:Y:S02]  /*4af0*/  LOP3.LUT R100, R109, R105, RZ, 0xfc, !PT ;  /* 0x000000696d647212 */ /* 0x000fe400078efcff */
[----:B------:R-:W-:Y:S02]  /*4b00*/  IADD3 R3, PT, PT, R3, R4, R0 ;  /* 0x0000000403037210 */ /* 0x000fe40007ffe000 */
[----:B-1----:R-:W-:Y:S02]  /*4b10*/  LOP3.LUT R0, R5, 0x1ff, RZ, 0xc0, !PT ;  /* 0x000001ff05007812 */ /* 0x002fe400078ec0ff */
[C-C-:B------:R-:W-:Y:S02]  /*4b20*/  LOP3.LUT R86, R109.reuse, 0xc, R105.reuse, 0xfe, !PT ;  /* 0x0000000c6d567812 */ /* 0x140fe400078efe69 */
[----:B------:R-:W-:Y:S01]  /*4b30*/  LEA R0, R0, UR5, 0x4 ;  /* 0x0000000500007c11 */ /* 0x000fe2000f8e20ff */
[----:B------:R-:W-:Y:S01]  /*4b40*/  BAR.SYNC.DEFER_BLOCKING 0x0 ;  /* 0x0000000000007b1d */ /* 0x000fe20000010000 */
[----:B------:R-:W-:-:S02]  /*4b50*/  LOP3.LUT R99, R109, 0xe, R105, 0xfe, !PT ;  /* 0x0000000e6d637812 */ /* 0x000fc400078efe69 */
[C-C-:B------:R-:W-:Y:S02]  /*4b60*/  LOP3.LUT R97, R109.reuse, 0x10, R105.reuse, 0xfe, !PT ;  /* 0x000000106d617812 */ /* 0x140fe400078efe69 */
[C-C-:B------:R-:W-:Y:S02]  /*4b70*/  LOP3.LUT R124, R109.reuse, 0x12, R105.reuse, 0xfe, !PT ;  /* 0x000000126d7c7812 */ /* 0x140fe400078efe69 */
[C-C-:B------:R-:W-:Y:S02]  /*4b80*/  LOP3.LUT R120, R109.reuse, 0x14, R105.reuse, 0xfe, !PT ;  /* 0x000000146d787812 */ /* 0x140fe400078efe69 */
[C-C-:B------:R-:W-:Y:S02]  /*4b90*/  LOP3.LUT R116, R109.reuse, 0x16, R105.reuse, 0xfe, !PT ;  /* 0x000000166d747812 */ /* 0x140fe400078efe69 */
[C-C-:B------:R-:W-:Y:S02]  /*4ba0*/  LOP3.LUT R118, R109.reuse, 0x18, R105.reuse, 0xfe, !PT ;  /* 0x000000186d767812 */ /* 0x140fe400078efe69 */
        /* <DEDUP_REMOVED lines=9> */
[----:B------:R-:W-:Y:S02]  /*4c40*/  LOP3.LUT R85, R109, 0x3c, R105, 0xfe, !PT ;  /* 0x0000003c6d557812 */ /* 0x000fe400078efe69 */
[----:B--2---:R-:W-:-:S05]  /*4c50*/  LOP3.LUT R84, R6, 0x300, RZ, 0xc0, !PT ;  /* 0x0000030006547812 */ /* 0x004fca00078ec0ff */
[----:B------:R-:W-:Y:S01]  /*4c60*/  IMAD.IADD R84, R84, 0x1, R3 ;  /* 0x0000000154547824 */ /* 0x000fe200078e0203 */
[C---:B---3--:R-:W-:Y:S01]  /*4c70*/  ISETP.GE.AND P0, PT, R52.reuse, R110, PT ;  /* 0x0000006e3400720c */ /* 0x048fe20003f06270 */
[----:B------:R-:W-:Y:S01]  /*4c80*/  IMAD R3, R52, UR4, RZ ;  /* 0x0000000434037c24 */ /* 0x000fe2000f8e02ff */
[----:B------:R-:W-:Y:S02]  /*4c90*/  LOP3.LUT R110, R109, 0x1e, R105, 0xfe, !PT ;  /* 0x0000001e6d6e7812 */ /* 0x000fe400078efe69 */
[----:B------:R1:W-:Y:S02]  /*4ca0*/  STSM.16.M88.4 [R84], R92 ;  /* 0x0000005c54007844 */ /* 0x0003e40000000200 */
[C---:B-----5:R-:W-:Y:S02]  /*4cb0*/  LEA R2, P1, R3.reuse, UR6, 0x2 ;  /* 0x0000000603027c11 */ /* 0x060fe4000f8210ff */
[----:B------:R-:W-:Y:S02]  /*4cc0*/  STSM.16.M88.4 [R84+0x400], R20 ;  /* 0x0004001454007844 */ /* 0x000fe40000000200 */
[----:B------:R-:W-:-:S02]  /*4cd0*/  LEA.HI.X.SX32 R3, R3, UR7, 0x2, P1 ;  /* 0x0000000703037c11 */ /* 0x000fc400088f16ff */
[----:B------:R-:W-:Y:S01]  /*4ce0*/  STSM.16.M88.4 [R84+0x800], R36 ;  /* 0x0008002454007844 */ /* 0x000fe20000000200 */
[----:B------:R-:W-:-:S03]  /*4cf0*/  ISETP.LT.AND P1, PT, R100, R111, !P0 ;  /* 0x0000006f6400720c */ /* 0x000fc60004721270 */
[----:B------:R-:W-:Y:S01]  /*4d00*/  STSM.16.M88.4 [R84+0xc00], R68 ;  /* 0x000c004454007844 */ /* 0x000fe20000000200 */
[----:B------:R-:W-:Y:S01]  /*4d10*/  BAR.SYNC.DEFER_BLOCKING 0x0 ;  /* 0x0000000000007b1d */ /* 0x000fe20000010000 */
[C-C-:B-1----:R-:W-:Y:S02]  /*4d20*/  LOP3.LUT R94, R109.reuse, 0x2e, R105.reuse, 0xfe, !PT ;  /* 0x0000002e6d5e7812 */ /* 0x142fe400078efe69 */
[C-C-:B------:R-:W-:Y:S02]  /*4d30*/  LOP3.LUT R93, R109.reuse, 0x30, R105.reuse, 0xfe, !PT ;  /* 0x000000306d5d7812 */ /* 0x140fe400078efe69 */
[----:B------:R-:W-:-:S03]  /*4d40*/  LOP3.LUT R92, R109, 0x32, R105, 0xfe, !PT ;  /* 0x000000326d5c7812 */ /* 0x000fc600078efe69 */
[----:B------:R-:W1:Y:S01]  /*4d50*/  LDC R95, c[0x0][0x3b8] ;  /* 0x0000ee00ff5f7b82 */ /* 0x000e620000000800 */
[----:B------:R-:W2:Y:S04]  /*4d60*/  LDS.128 R68, [R0] ;  /* 0x0000000000447984 */ /* 0x000ea80000000c00 */
[----:B------:R-:W3:Y:S01]  /*4d70*/  LDS.128 R16, [R0+0x2000] ;  /* 0x0020000000107984 */ /* 0x000ee20000000c00 */
[----:B-1----:R-:W-:-:S03]  /*4d80*/  IMAD R100, R100, R95, RZ ;  /* 0x0000005f64647224 */ /* 0x002fc600078e02ff */
[----:B------:R-:W1:Y:S01]  /*4d90*/  LDS.128 R4, [R0+0x4000] ;  /* 0x0040000000047984 */ /* 0x000e620000000c00 */
[----:B------:R-:W-:-:S03]  /*4da0*/  IMAD R87, R86, R95, RZ ;  /* 0x0000005f56577224 */ /* 0x000fc600078e02ff */
[----:B------:R-:W4:Y:S01]  /*4db0*/  LDS.128 R20, [R0+0x6000] ;  /* 0x0060000000147984 */ /* 0x000f220000000c00 */
[----:B------:R-:W-:Y:S06]  /*4dc0*/  BAR.SYNC.DEFER_BLOCKING 0x0 ;  /* 0x0000000000007b1d */ /* 0x000fec0000010000 */
[----:B------:R5:W-:Y:S04]  /*4dd0*/  STSM.16.M88.4 [R84], R88 ;  /* 0x0000005854007844 */ /* 0x000be80000000200 */
[----:B------:R2:W-:Y:S04]  /*4de0*/  STSM.16.M88.4 [R84+0x400], R24 ;  /* 0x0004001854007844 */ /* 0x0005e80000000200 */
[----:B------:R-:W-:Y:S04]  /*4df0*/  STSM.16.M88.4 [R84+0x800], R40 ;  /* 0x0008002854007844 */ /* 0x000fe80000000200 */
[----:B------:R3:W-:Y:S01]  /*4e00*/  STSM.16.M88.4 [R84+0xc00], R8 ;  /* 0x000c000854007844 */ /* 0x0007e20000000200 */
[----:B------:R-:W-:Y:S01]  /*4e10*/  BAR.SYNC.DEFER_BLOCKING 0x0 ;  /* 0x0000000000007b1d */ /* 0x000fe20000010000 */
[----:B-----5:R-:W-:-:S02]  /*4e20*/  LOP3.LUT R91, R109, 0x34, R105, 0xfe, !PT ;  /* 0x000000346d5b7812 */ /* 0x020fc400078efe69 */
[C-C-:B------:R-:W-:Y:S02]  /*4e30*/  LOP3.LUT R90, R109.reuse, 0x36, R105.reuse, 0xfe, !PT ;  /* 0x000000366d5a7812 */ /* 0x140fe400078efe69 */
[C-C-:B------:R-:W-:Y:S02]  /*4e40*/  LOP3.LUT R89, R109.reuse, 0x38, R105.reuse, 0xfe, !PT ;  /* 0x000000386d597812 */ /* 0x140fe400078efe69 */
[C-C-:B------:R-:W-:Y:S02]  /*4e50*/  LOP3.LUT R88, R109.reuse, 0x3a, R105.reuse, 0xfe, !PT ;  /* 0x0000003a6d587812 */ /* 0x140fe400078efe69 */
[C-C-:B--2---:R-:W-:Y:S02]  /*4e60*/  LOP3.LUT R26, R109.reuse, 0x6a, R105.reuse, 0xfe, !PT ;  /* 0x0000006a6d1a7812 */ /* 0x144fe400078efe69 */
[C-C-:B------:R-:W-:Y:S02]  /*4e70*/  LOP3.LUT R27, R109.reuse, 0x68, R105.reuse, 0xfe, !PT ;  /* 0x000000686d1b7812 */ /* 0x140fe400078efe69 */
[----:B---3--:R-:W-:-:S02]  /*4e80*/  LOP3.LUT R8, R109, 0x4, R105, 0xfe, !PT ;  /* 0x000000046d087812 */ /* 0x008fc400078efe69 */
[C-C-:B------:R-:W-:Y:S02]  /*4e90*/  LOP3.LUT R10, R109.reuse, 0x6, R105.reuse, 0xfe, !PT ;  /* 0x000000066d0a7812 */ /* 0x140fe400078efe69 */
[-C--:B------:R-:W-:Y:S02]  /*4ea0*/  ISETP.LT.AND P2, PT, R8, R111.reuse, !P0 ;  /* 0x0000006f0800720c */ /* 0x080fe40004741270 */
[----:B------:R-:W-:Y:S02]  /*4eb0*/  ISETP.LT.AND P4, PT, R10, R111, !P0 ;  /* 0x0000006f0a00720c */ /* 0x000fe40004781270 */
[C-C-:B------:R-:W-:Y:S02]  /*4ec0*/  LOP3.LUT R24, R109.reuse, 0x6e, R105.reuse, 0xfe, !PT ;  /* 0x0000006e6d187812 */ /* 0x140fe400078efe69 */
[C-C-:B------:R-:W-:Y:S01]  /*4ed0*/  LOP3.LUT R25, R109.reuse, 0x6c, R105.reuse, 0xfe, !PT ;  /* 0x0000006c6d197812 */ /* 0x140fe200078efe69 */
[----:B------:R-:W2:Y:S04]  /*4ee0*/  LDS.128 R52, [R0] ;  /* 0x0000000000347984 */ /* 0x000ea80000000c00 */
[----:B------:R-:W3:Y:S04]  /*4ef0*/  LDS.128 R40, [R0+0x2000] ;  /* 0x0020000000287984 */ /* 0x000ee80000000c00 */
[----:B------:R-:W5:Y:S04]  /*4f00*/  LDS.128 R36, [R0+0x4000] ;  /* 0x0040000000247984 */ /* 0x000f680000000c00 */
[----:B------:R-:W1:Y:S01]  /*4f10*/  LDS.128 R56, [R0+0x6000] ;  /* 0x0060000000387984 */ /* 0x000e620000000c00 */
[----:B------:R-:W-:Y:S06]  /*4f20*/  BAR.SYNC.DEFER_BLOCKING 0x0 ;  /* 0x0000000000007b1d */ /* 0x000fec0000010000 */
[----:B------:R4:W-:Y:S04]  /*4f30*/  STSM.16.M88.4 [R84], R76 ;  /* 0x0000004c54007844 */ /* 0x0009e80000000200 */
[----:B------:R-:W-:Y:S04]  /*4f40*/  STSM.16.M88.4 [R84+0x400], R28 ;  /* 0x0004001c54007844 */ /* 0x000fe80000000200 */
[----:B------:R-:W-:Y:S04]  /*4f50*/  STSM.16.M88.4 [R84+0x800], R44 ;  /* 0x0008002c54007844 */ /* 0x000fe80000000200 */
[----:B------:R2:W-:Y:S01]  /*4f60*/  STSM.16.M88.4 [R84+0xc00], R12 ;  /* 0x000c000c54007844 */ /* 0x0005e20000000200 */
[----:B------:R-:W-:Y:S01]  /*4f70*/  BAR.SYNC.DEFER_BLOCKING 0x0 ;  /* 0x0000000000007b1d */ /* 0x000fe20000010000 */
[----:B----4-:R-:W-:-:S02]  /*4f80*/  LOP3.LUT R79, R109, 0x40, R105, 0xfe, !PT ;  /* 0x000000406d4f7812 */ /* 0x010fc400078efe69 */
[C-C-:B------:R-:W-:Y:S02]  /*4f90*/  LOP3.LUT R78, R109.reuse, 0x42, R105.reuse, 0xfe, !PT ;  /* 0x000000426d4e7812 */ /* 0x140fe400078efe69 */
[C-C-:B------:R-:W-:Y:S02]  /*4fa0*/  LOP3.LUT R77, R109.reuse, 0x44, R105.reuse, 0xfe, !PT ;  /* 0x000000446d4d7812 */ /* 0x140fe400078efe69 */
[C-C-:B------:R-:W-:Y:S02]  /*4fb0*/  LOP3.LUT R76, R109.reuse, 0x46, R105.reuse, 0xfe, !PT ;  /* 0x000000466d4c7812 */ /* 0x140fe400078efe69 */
[----:B--2---:R-:W-:Y:S01]  /*4fc0*/  LOP3.LUT R12, R109, 0x2, R105, 0xfe, !PT ;  /* 0x000000026d0c7812 */ /* 0x004fe200078efe69 */
[-C--:B------:R-:W-:Y:S01]  /*4fd0*/  IMAD R13, R8, R95.reuse, RZ ;  /* 0x0000005f080d7224 */ /* 0x080fe200078e02ff */
[-C--:B------:R-:W-:Y:S01]  /*4fe0*/  LEA R8, P6, R100, R2.reuse, 0x2 ;  /* 0x0000000264087211 */ /* 0x080fe200078c10ff */
[----:B------:R-:W-:Y:S01]  /*4ff0*/  IMAD R15, R10, R95, RZ ;  /* 0x0000005f0a0f7224 */ /* 0x000fe200078e02ff */
[C---:B------:R-:W-:Y:S01]  /*5000*/  ISETP.LT.AND P3, PT, R12.reuse, R111, !P0 ;  /* 0x0000006f0c00720c */ /* 0x040fe20004761270 */
[----:B------:R-:W-:Y:S01]  /*5010*/  IMAD R11, R12, R95, RZ ;  /* 0x0000005f0c0b7224 */ /* 0x000fe200078e02ff */
[----:B------:R-:W-:Y:S01]  /*5020*/  LEA.HI.X.SX32 R9, R100, R3, 0x2, P6 ;  /* 0x0000000364097211 */ /* 0x000fe200030f16ff */
[----:B------:R-:W-:Y:S01]  /*5030*/  IMAD R100, R95, 0x20, R100 ;  /* 0x000000205f647824 */ /* 0x000fe200078e0264 */
[----:B------:R-:W-:-:S02]  /*5040*/  LEA R12, P6, R13, R2, 0x2 ;  /* 0x000000020d0c7211 */ /* 0x000fc400078c10ff */
[-C--:B------:R-:W-:Y:S01]  /*5050*/  LEA R10, P5, R11, R2.reuse, 0x2 ;  /* 0x000000020b0a7211 */ /* 0x080fe200078a10ff */
[----:B------:R-:W2:Y:S01]  /*5060*/  LDS.128 R64, [R0] ;  /* 0x0000000000407984 */ /* 0x000ea20000000c00 */
[-C--:B------:R-:W-:Y:S02]  /*5070*/  LEA.HI.X.SX32 R13, R13, R3.reuse, 0x2, P6 ;  /* 0x000000030d0d7211 */ /* 0x080fe400030f16ff */
[----:B------:R-:W-:Y:S01]  /*5080*/  LEA.HI.X.SX32 R11, R11, R3, 0x2, P5 ;  /* 0x000000030b0b7211 */ /* 0x000fe200028f16ff */
[----:B------:R-:W4:Y:S01]  /*5090*/  LDS.128 R60, [R0+0x2000] ;  /* 0x00200000003c7984 */ /* 0x000f220000000c00 */
[----:B------:R-:W-:-:S03]  /*50a0*/  LEA R14, P5, R15, R2, 0x2 ;  /* 0x000000020f0e7211 */ /* 0x000fc600078a10ff */
[----:B------:R-:W1:Y:S01]  /*50b0*/  LDS.128 R44, [R0+0x4000] ;  /* 0x00400000002c7984 */ /* 0x000e620000000c00 */
[----:B------:R-:W-:-:S03]  /*50c0*/  LEA.HI.X.SX32 R15, R15, R3, 0x2, P5 ;  /* 0x000000030f0f7211 */ /* 0x000fc600028f16ff */
[----:B------:R-:W1:Y:S01]  /*50d0*/  LDS.128 R28, [R0+0x6000] ;  /* 0x00600000001c7984 */ /* 0x000e620000000c00 */
[----:B------:R-:W-:Y:S06]  /*50e0*/  BAR.SYNC.DEFER_BLOCKING 0x0 ;  /* 0x0000000000007b1d */ /* 0x000fec0000010000 */
[----:B------:R3:W-:Y:S04]  /*50f0*/  STSM.16.M88.4 [R84], R80 ;  /* 0x0000005054007844 */ /* 0x0007e80000000200 */
[----:B------:R5:W-:Y:S04]  /*5100*/  STSM.16.M88.4 [R84+0x400], R32 ;  /* 0x0004002054007844 */ /* 0x000be80000000200 */
[----:B------:R2:W-:Y:S04]  /*5110*/  STSM.16.M88.4 [R84+0x800], R48 ;  /* 0x0008003054007844 */ /* 0x0005e80000000200 */
[----:B------:R4:W-:Y:S01]  /*5120*/  STSM.16.M88.4 [R84+0xc00], R72 ;  /* 0x000c004854007844 */ /* 0x0009e20000000200 */
[----:B------:R-:W-:Y:S01]  /*5130*/  BAR.SYNC.DEFER_BLOCKING 0x0 ;  /* 0x0000000000007b1d */ /* 0x000fe20000010000 */
[----:B---3--:R-:W-:-:S02]  /*5140*/  LOP3.LUT R82, R109, 0x8, R105, 0xfe, !PT ;  /* 0x000000086d527812 */ /* 0x008fc400078efe69 */
[C-C-:B------:R-:W-:Y:S02]  /*5150*/  LOP3.LUT R80, R109.reuse, 0xa, R105.reuse, 0xfe, !PT ;  /* 0x0000000a6d507812 */ /* 0x140fe400078efe69 */
[C-C-:B-----5:R-:W-:Y:S01]  /*5160*/  LOP3.LUT R34, R109.reuse, 0x62, R105.reuse, 0xfe, !PT ;  /* 0x000000626d227812 */ /* 0x160fe200078efe69 */
[----:B------:R-:W-:Y:S01]  /*5170*/  IMAD R81, R82, R95, RZ ;  /* 0x0000005f52517224 */ /* 0x000fe200078e02ff */
[C---:B------:R-:W-:Y:S01]  /*5180*/  ISETP.LT.AND P5, PT, R80.reuse, R111, !P0 ;  /* 0x0000006f5000720c */ /* 0x040fe200047a1270 */
[----:B------:R-:W-:Y:S01]  /*5190*/  IMAD R83, R80, R95, RZ ;  /* 0x0000005f50537224 */ /* 0x000fe200078e02ff */
[C-C-:B--2---:R-:W-:Y:S02]  /*51a0*/  LOP3.LUT R51, R109.reuse, 0x58, R105.reuse, 0xfe, !PT ;  /* 0x000000586d337812 */ /* 0x144fe400078efe69 */
[C-C-:B------:R-:W-:Y:S02]  /*51b0*/  LOP3.LUT R35, R109.reuse, 0x60, R105.reuse, 0xfe, !PT ;  /* 0x000000606d237812 */ /* 0x140fe400078efe69 */
[----:B----4-:R-:W-:-:S02]  /*51c0*/  LOP3.LUT R84, R109, 0x3e, R105, 0xfe, !PT ;  /* 0x0000003e6d547812 */ /* 0x010fc400078efe69 */
[C-C-:B------:R-:W-:Y:S02]  /*51d0*/  LOP3.LUT R75, R109.reuse, 0x48, R105.reuse, 0xfe, !PT ;  /* 0x000000486d4b7812 */ /* 0x140fe400078efe69 */
[C-C-:B------:R-:W-:Y:S02]  /*51e0*/  LOP3.LUT R74, R109.reuse, 0x4a, R105.reuse, 0xfe, !PT ;  /* 0x0000004a6d4a7812 */ /* 0x140fe400078efe69 */
[C-C-:B------:R-:W-:Y:S02]  /*51f0*/  LOP3.LUT R73, R109.reuse, 0x4c, R105.reuse, 0xfe, !PT ;  /* 0x0000004c6d497812 */ /* 0x140fe400078efe69 */
[C-C-:B------:R-:W-:Y:S02]  /*5200*/  LOP3.LUT R72, R109.reuse, 0x4e, R105.reuse, 0xfe, !PT ;  /* 0x0000004e6d487812 */ /* 0x140fe400078efe69 */
[----:B------:R-:W-:Y:S01]  /*5210*/  LOP3.LUT R50, R109, 0x5a, R105, 0xfe, !PT ;  /* 0x0000005a6d327812 */ /* 0x000fe200078efe69 */
[----:B------:R-:W-:Y:S01]  /*5220*/  @P1 STG.E desc[UR10][R8.64], R68 ;  /* 0x0000004408001986 */ /* 0x000fe2000c10190a */
[----:B------:R-:W-:-:S02]  /*5230*/  LEA R80, P1, R81, R2, 0x2 ;  /* 0x0000000251507211 */ /* 0x000fc400078210ff */
[--C-:B------:R-:W-:Y:S01]  /*5240*/  LOP3.LUT R49, R109, 0x5c, R105.reuse, 0xfe, !PT ;  /* 0x0000005c6d317812 */ /* 0x100fe200078efe69 */
[----:B------:R-:W-:Y:S01]  /*5250*/  @P3 STG.E desc[UR10][R10.64], R69 ;  /* 0x000000450a003986 */ /* 0x000fe2000c10190a */
[----:B------:R-:W-:Y:S02]  /*5260*/  ISETP.LT.AND P3, PT, R86, R111, !P0 ;  /* 0x0000006f5600720c */ /* 0x000fe40004761270 */
[----:B------:R-:W-:Y:S01]  /*5270*/  LEA.HI.X.SX32 R81, R81, R3, 0x2, P1 ;  /* 0x0000000351517211 */ /* 0x000fe200008f16ff */
[----:B------:R-:W-:Y:S01]  /*5280*/  @P2 STG.E desc[UR10][R12.64], R70 ;  /* 0x000000460c002986 */ /* 0x000fe2000c10190a */
[----:B------:R-:W-:Y:S02]  /*5290*/  LEA R86, P1, R87, R2, 0x2 ;  /* 0x0000000257567211 */ /* 0x000fe400078210ff */
[----:B------:R-:W-:Y:S01]  /*52a0*/  LOP3.LUT R48, R109, 0x5e, R105, 0xfe, !PT ;  /* 0x0000005e6d307812 */ /* 0x000fe200078efe69 */
[----:B------:R2:W-:Y:S01]  /*52b0*/  @P4 STG.E desc[UR10][R14.64], R71 ;  /* 0x000000470e004986 */ /* 0x0005e2000c10190a */
[----:B------:R-:W-:-:S02]  /*52c0*/  ISETP.LT.AND P4, PT, R82, R111, !P0 ;  /* 0x0000006f5200720c */ /* 0x000fc40004781270 */
[----:B------:R-:W-:Y:S02]  /*52d0*/  LEA R82, P2, R83, R2, 0x2 ;  /* 0x0000000253527211 */ /* 0x000fe400078410ff */
[-C--:B------:R-:W-:Y:S02]  /*52e0*/  LEA.HI.X.SX32 R87, R87, R3.reuse, 0x2, P1 ;  /* 0x0000000357577211 */ /* 0x080fe400008f16ff */
[----:B------:R-:W-:Y:S02]  /*52f0*/  LEA.HI.X.SX32 R83, R83, R3, 0x2, P2 ;  /* 0x0000000353537211 */ /* 0x000fe400010f16ff */
[C---:B------:R-:W-:Y:S01]  /*5300*/  ISETP.LT.AND P2, PT, R99.reuse, R111, !P0 ;  /* 0x0000006f6300720c */ /* 0x040fe20004741270 */
[----:B------:R-:W-:Y:S01]  /*5310*/  IMAD R99, R99, R95, RZ ;  /* 0x0000005f63637224 */ /* 0x000fe200078e02ff */
[C---:B------:R-:W-:Y:S01]  /*5320*/  ISETP.LT.AND P1, PT, R97.reuse, R111, !P0 ;  /* 0x0000006f6100720c */ /* 0x040fe20004721270 */
[----:B------:R-:W-:Y:S01]  /*5330*/  IMAD R97, R97, R95, RZ ;  /* 0x0000005f61617224 */ /* 0x000fe200078e02ff */
[C-C-:B--2---:R-:W-:Y:S01]  /*5340*/  LOP3.LUT R71, R109.reuse, 0x50, R105.reuse, 0xfe, !PT ;  /* 0x000000506d477812 */ /* 0x144fe200078efe69 */
[----:B------:R2:W-:Y:S01]  /*5350*/  @P4 STG.E desc[UR10][R80.64], R16 ;  /* 0x0000001050004986 */ /* 0x0005e2000c10190a */
[----:B------:R-:W-:-:S02]  /*5360*/  LOP3.LUT R70, R109, 0x52, R105, 0xfe, !PT ;  /* 0x000000526d467812 */ /* 0x000fc400078efe69 */
[C-C-:B------:R-:W-:Y:S01]  /*5370*/  LOP3.LUT R69, R109.reuse, 0x54, R105.reuse, 0xfe, !PT ;  /* 0x000000546d457812 */ /* 0x140fe200078efe69 */
[----:B------:R3:W-:Y:S01]  /*5380*/  @P5 STG.E desc[UR10][R82.64], R17 ;  /* 0x0000001152005986 */ /* 0x0007e2000c10190a */
[C-C-:B------:R-:W-:Y:S02]  /*5390*/  LOP3.LUT R68, R109.reuse, 0x56, R105.reuse, 0xfe, !PT ;  /* 0x000000566d447812 */ /* 0x140fe400078efe69 */
[C-C-:B------:R-:W-:Y:S01]  /*53a0*/  LOP3.LUT R32, R109.reuse, 0x66, R105.reuse, 0xfe, !PT ;  /* 0x000000666d207812 */ /* 0x140fe200078efe69 */
[----:B------:R4:W-:Y:S01]  /*53b0*/  @P3 STG.E desc[UR10][R86.64], R18 ;  /* 0x0000001256003986 */ /* 0x0009e2000c10190a */
[C---:B------:R-:W-:Y:S01]  /*53c0*/  ISETP.LT.AND P3, PT, R124.reuse, R111, !P0 ;  /* 0x0000006f7c00720c */ /* 0x040fe20004761270 */
[----:B------:R-:W-:Y:S01]  /*53d0*/  IMAD R124, R124, R95, RZ ;  /* 0x0000005f7c7c7224 */ /* 0x000fe200078e02ff */
[----:B------:R-:W-:Y:S02]  /*53e0*/  LOP3.LUT R33, R109, 0x64, R105, 0xfe, !PT ;  /* 0x000000646d217812 */ /* 0x000fe400078efe69 */
[----:B--2---:R-:W-:-:S02]  /*53f0*/  LEA R16, P4, R99, R2, 0x2 ;  /* 0x0000000263107211 */ /* 0x004fc400078810ff */
[-C--:B------:R-:W-:Y:S02]  /*5400*/  LEA R80, P5, R97, R2.reuse, 0x2 ;  /* 0x0000000261507211 */ /* 0x080fe400078a10ff */
[----:B---3--:R-:W-:Y:S02]  /*5410*/  LEA.HI.X.SX32 R17, R99, R3, 0x2, P4 ;  /* 0x0000000363117211 */ /* 0x008fe400020f16ff */
[C---:B------:R-:W-:Y:S01]  /*5420*/  ISETP.LT.AND P4, PT, R120.reuse, R111, !P0 ;  /* 0x0000006f7800720c */ /* 0x040fe20004781270 */
[----:B------:R-:W-:Y:S01]  /*5430*/  IMAD R120, R120, R95, RZ ;  /* 0x0000005f78787224 */ /* 0x000fe200078e02ff */
[----:B----4-:R-:W-:Y:S01]  /*5440*/  LEA R18, P6, R124, R2, 0x2 ;  /* 0x000000027c127211 */ /* 0x010fe200078c10ff */
[----:B------:R2:W-:Y:S01]  /*5450*/  @P2 STG.E desc[UR10][R16.64], R19 ;  /* 0x0000001310002986 */ /* 0x0005e2000c10190a */
[----:B------:R-:W-:Y:S02]  /*5460*/  LEA.HI.X.SX32 R81, R97, R3, 0x2, P5 ;  /* 0x0000000361517211 */ /* 0x000fe400028f16ff */
[----:B------:R-:W-:-:S02]  /*5470*/  ISETP.LT.AND P2, PT, R122, R111, !P0 ;  /* 0x0000006f7a00720c */ /* 0x000fc40004741270 */
[C-C-:B------:R-:W-:Y:S01]  /*5480*/  LOP3.LUT R14, R109.reuse, 0x72, R105.reuse, 0xfe, !PT ;  /* 0x000000726d0e7812 */ /* 0x140fe200078efe69 */
[----:B-1----:R1:W-:Y:S01]  /*5490*/  @P1 STG.E desc[UR10][R80.64], R4 ;  /* 0x0000000450001986 */ /* 0x0023e2000c10190a */
[C---:B------:R-:W-:Y:S01]  /*54a0*/  ISETP.LT.AND P1, PT, R116.reuse, R111, !P0 ;  /* 0x0000006f7400720c */ /* 0x040fe20004721270 */
[----:B------:R-:W-:Y:S01]  /*54b0*/  IMAD R116, R116, R95, RZ ;  /* 0x0000005f74747224 */ /* 0x000fe200078e02ff */
[C-C-:B------:R-:W-:Y:S02]  /*54c0*/  LOP3.LUT R12, R109.reuse, 0x76, R105.reuse, 0xfe, !PT ;  /* 0x000000766d0c7812 */ /* 0x140fe400078efe69 */
[----:B------:R-:W-:Y:S02]  /*54d0*/  LOP3.LUT R15, R109, 0x70, R105, 0xfe, !PT ;  /* 0x000000706d0f7812 */ /* 0x000fe400078efe69 */
[----:B--2---:R-:W-:Y:S02]  /*54e0*/  LEA.HI.X.SX32 R19, R124, R3, 0x2, P6 ;  /* 0x000000037c137211 */ /* 0x004fe400030f16ff */
[----:B------:R-:W-:-:S02]  /*54f0*/  LEA R16, P5, R120, R2, 0x2 ;  /* 0x0000000278107211 */ /* 0x000fc400078a10ff */
[C-C-:B------:R-:W-:Y:S01]  /*5500*/  LOP3.LUT R13, R109.reuse, 0x74, R105.reuse, 0xfe, !PT ;  /* 0x000000746d0d7812 */ /* 0x140fe200078efe69 */
[----:B------:R2:W-:Y:S01]  /*5510*/  @P3 STG.E desc[UR10][R18.64], R5 ;  /* 0x0000000512003986 */ /* 0x0005e2000c10190a */
[----:B------:R-:W-:Y:S02]  /*5520*/  LEA.HI.X.SX32 R17, R120, R3, 0x2, P5 ;  /* 0x0000000378117211 */ /* 0x000fe400028f16ff */
[C---:B------:R-:W-:Y:S01]  /*5530*/  ISETP.LT.AND P3, PT, R118.reuse, R111, !P0 ;  /* 0x0000006f7600720c */ /* 0x040fe20004761270 */
[----:B------:R-:W-:Y:S01]  /*5540*/  IMAD R118, R118, R95, RZ ;  /* 0x0000005f76767224 */ /* 0x000fe200078e02ff */
[----:B-1----:R-:W-:Y:S01]  /*5550*/  LEA R4, P5, R116, R2, 0x2 ;  /* 0x0000000274047211 */ /* 0x002fe200078a10ff */
[----:B------:R1:W-:Y:S01]  /*5560*/  @P4 STG.E desc[UR10][R16.64], R6 ;  /* 0x0000000610004986 */ /* 0x0003e2000c10190a */
[C---:B------:R-:W-:Y:S01]  /*5570*/  ISETP.LT.AND P4, PT, R112.reuse, R111, !P0 ;  /* 0x0000006f7000720c */ /* 0x040fe20004781270 */
[----:B------:R-:W-:Y:S01]  /*5580*/  IMAD R112, R112, R95, RZ ;  /* 0x0000005f70707224 */ /* 0x000fe200078e02ff */
[----:B------:R-:W-:-:S02]  /*5590*/  LOP3.LUT R10, R109, 0x7a, R105, 0xfe, !PT ;  /* 0x0000007a6d0a7812 */ /* 0x000fc400078efe69 */
[C-C-:B------:R-:W-:Y:S02]  /*55a0*/  LOP3.LUT R11, R109.reuse, 0x78, R105.reuse, 0xfe, !PT ;  /* 0x000000786d0b7812 */ /* 0x140fe400078efe69 */
[----:B--2---:R-:W-:Y:S02]  /*55b0*/  LEA.HI.X.SX32 R5, R116, R3, 0x2, P5 ;  /* 0x0000000374057211 */ /* 0x004fe400028f16ff */
[C---:B------:R-:W-:Y:S01]  /*55c0*/  ISETP.LT.AND P5, PT, R114.reuse, R111, !P0 ;  /* 0x0000006f7200720c */ /* 0x040fe200047a1270 */
[----:B------:R-:W-:Y:S01]  /*55d0*/  IMAD R114, R114, R95, RZ ;  /* 0x0000005f72727224 */ /* 0x000fe200078e02ff */
[C-C-:B------:R-:W-:Y:S01]  /*55e0*/  LOP3.LUT R9, R109.reuse, 0x7c, R105.reuse, 0xfe, !PT ;  /* 0x0000007c6d097812 */ /* 0x140fe200078efe69 */
[----:B------:R2:W-:Y:S01]  /*55f0*/  @P1 STG.E desc[UR10][R4.64], R7 ;  /* 0x0000000704001986 */ /* 0x0005e2000c10190a */
[----:B-1----:R-:W-:Y:S02]  /*5600*/  LEA R16, P6, R118, R2, 0x2 ;  /* 0x0000000276107211 */ /* 0x002fe400078c10ff */
[----:B------:R-:W-:-:S02]  /*5610*/  LOP3.LUT R8, R109, 0x7e, R105, 0xfe, !PT ;  /* 0x0000007e6d087812 */ /* 0x000fc400078efe69 */
[----:B------:R-:W-:Y:S02]  /*5620*/  LEA.HI.X.SX32 R17, R118, R3, 0x2, P6 ;  /* 0x0000000376117211 */ /* 0x000fe400030f16ff */
[----:B------:R-:W-:-:S03]  /*5630*/  LEA R6, P6, R114, R2, 0x2 ;  /* 0x0000000272067211 */ /* 0x000fc600078c10ff */
[----:B------:R1:W-:Y:S01]  /*5640*/  @P3 STG.E desc[UR10][R16.64], R20 ;  /* 0x0000001410003986 */ /* 0x0003e2000c10190a */
[C---:B------:R-:W-:Y:S01]  /*5650*/  ISETP.LT.AND P3, PT, R110.reuse, R111, !P0 ;  /* 0x0000006f6e00720c */ /* 0x040fe20004761270 */
[----:B------:R-:W-:Y:S01]  /*5660*/  IMAD R110, R110, R95, RZ ;  /* 0x0000005f6e6e7224 */ /* 0x000fe200078e02ff */
[----:B--2---:R-:W-:Y:S02]  /*5670*/  LEA R4, P1, R112, R2, 0x2 ;  /* 0x0000000270047211 */ /* 0x004fe400078210ff */
[-C--:B------:R-:W-:Y:S02]  /*5680*/  LEA.HI.X.SX32 R7, R114, R3.reuse, 0x2, P6 ;  /* 0x0000000372077211 */ /* 0x080fe400030f16ff */
[----:B------:R-:W-:Y:S02]  /*5690*/  LEA.HI.X.SX32 R5, R112, R3, 0x2, P1 ;  /* 0x0000000370057211 */ /* 0x000fe400008f16ff */
[----:B------:R-:W-:-:S03]  /*56a0*/  ISETP.LT.AND P1, PT, R108, R111, !P0 ;  /* 0x0000006f6c00720c */ /* 0x000fc60004721270 */
[----:B------:R2:W-:Y:S01]  /*56b0*/  @P4 STG.E desc[UR10][R4.64], R21 ;  /* 0x0000001504004986 */ /* 0x0005e2000c10190a */
[----:B-1----:R-:W-:-:S03]  /*56c0*/  IMAD R16, R95, 0x2, R100 ;  /* 0x000000025f107824 */ /* 0x002fc600078e0264 */
[----:B------:R1:W-:Y:S01]  /*56d0*/  @P5 STG.E desc[UR10][R6.64], R22 ;  /* 0x0000001606005986 */ /* 0x0003e2000c10190a */
[----:B------:R-:W-:Y:S01]  /*56e0*/  IMAD R18, R95, 0x2, R16 ;  /* 0x000000025f127824 */ /* 0x000fe200078e0210 */
[----:B------:R-:W-:Y:S02]  /*56f0*/  ISETP.LT.AND P5, PT, R106, R111, !P0 ;  /* 0x0000006f6a00720c */ /* 0x000fe400047a1270 */
[----:B--2---:R-:W-:-:S04]  /*5700*/  LEA R4, P4, R110, R2, 0x2 ;  /* 0x000000026e047211 */ /* 0x004fc800078810ff */
[----:B------:R-:W-:Y:S02]  /*5710*/  LEA.HI.X.SX32 R5, R110, R3, 0x2, P4 ;  /* 0x000000036e057211 */ /* 0x000fe400020f16ff */
[----:B-1----:R-:W-:Y:S02]  /*5720*/  LEA R6, P6, R100, R2, 0x2 ;  /* 0x0000000264067211 */ /* 0x002fe400078c10ff */
[----:B------:R-:W-:Y:S01]  /*5730*/  ISETP.LT.AND P4, PT, R104, R111, !P0 ;  /* 0x0000006f6800720c */ /* 0x000fe20004781270 */
[----:B------:R1:W-:Y:S01]  /*5740*/  @P3 STG.E desc[UR10][R4.64], R23 ;  /* 0x0000001704003986 */ /* 0x0003e2000c10190a */
[----:B------:R-:W-:Y:S02]  /*5750*/  LEA.HI.X.SX32 R7, R100, R3, 0x2, P6 ;  /* 0x0000000364077211 */ /* 0x000fe400030f16ff */
[----:B------:R-:W-:-:S03]  /*5760*/  ISETP.LT.AND P3, PT, R102, R111, !P0 ;  /* 0x0000006f6600720c */ /* 0x000fc60004761270 */
[----:B------:R2:W-:Y:S01]  /*5770*/  @P2 STG.E desc[UR10][R6.64], R52 ;  /* 0x0000003406002986 */ /* 0x0005e2000c10190a */
[----:B------:R-:W-:Y:S02]  /*5780*/  ISETP.LT.AND P2, PT, R98, R111, !P0 ;  /* 0x0000006f6200720c */ /* 0x000fe40004741270 */
[----:B-1----:R-:W-:-:S04]  /*5790*/  LEA R4, P6, R16, R2, 0x2 ;  /* 0x0000000210047211 */ /* 0x002fc800078c10ff */
[----:B------:R-:W-:Y:S01]  /*57a0*/  LEA.HI.X.SX32 R5, R16, R3, 0x2, P6 ;  /* 0x0000000310057211 */ /* 0x000fe200030f16ff */
[----:B------:R-:W-:Y:S01]  /*57b0*/  IMAD R16, R95, 0x2, R18 ;  /* 0x000000025f107824 */ /* 0x000fe200078e0212 */
[----:B--2---:R-:W-:-:S03]  /*57c0*/  LEA R6, P6, R18, R2, 0x2 ;  /* 0x0000000212067211 */ /* 0x004fc600078c10ff */
[----:B------:R1:W-:Y:S01]  /*57d0*/  @P1 STG.E desc[UR10][R4.64], R53 ;  /* 0x0000003504001986 */ /* 0x0003e2000c10190a */
[----:B------:R-:W-:Y:S01]  /*57e0*/  LEA.HI.X.SX32 R7, R18, R3, 0x2, P6 ;  /* 0x0000000312077211 */ /* 0x000fe200030f16ff */
[----:B------:R-:W-:Y:S01]  /*57f0*/  IMAD R18, R95, 0x2, R16 ;  /* 0x000000025f127824 */ /* 0x000fe200078e0210 */
[----:B------:R-:W-:-:S03]  /*5800*/  ISETP.LT.AND P1, PT, R96, R111, !P0 ;  /* 0x0000006f6000720c */ /* 0x000fc60004721270 */
[----:B------:R2:W-:Y:S01]  /*5810*/  @P5 STG.E desc[UR10][R6.64], R54 ;  /* 0x0000003606005986 */ /* 0x0005e2000c10190a */
[----:B------:R-:W-:Y:S01]  /*5820*/  IMAD R20, R95, 0x2, R18 ;  /* 0x000000025f147824 */ /* 0x000fe200078e0212 */
[----:B------:R-:W-:-:S03]  /*5830*/  ISETP.LT.AND P5, PT, R94, R111, !P0 ;  /* 0x0000006f5e00720c */ /* 0x000fc600047a1270 */
[----:B------:R-:W-:Y:S01]  /*5840*/  IMAD R22, R95, 0x2, R20 ;  /* 0x000000025f167824 */ /* 0x000fe200078e0214 */
[----:B-1----:R-:W-:-:S04]  /*5850*/  LEA R4, P6, R16, R2, 0x2 ;  /* 0x0000000210047211 */ /* 0x002fc800078c10ff */
[----:B------:R-:W-:Y:S02]  /*5860*/  LEA.HI.X.SX32 R5, R16, R3, 0x2, P6 ;  /* 0x0000000310057211 */ /* 0x000fe400030f16ff */
[----:B--2---:R-:W-:-:S03]  /*5870*/  LEA R6, P6, R18, R2, 0x2 ;  /* 0x0000000212067211 */ /* 0x004fc600078c10ff */
[----:B------:R1:W-:Y:S01]  /*5880*/  @P4 STG.E desc[UR10][R4.64], R55 ;  /* 0x0000003704004986 */ /* 0x0003e2000c10190a */
[----:B------:R-:W-:Y:S02]  /*5890*/  LEA.HI.X.SX32 R7, R18, R3, 0x2, P6 ;  /* 0x0000000312077211 */ /* 0x000fe400030f16ff */
[CC--:B------:R-:W-:Y:S02]  /*58a0*/  LEA R16, P6, R20.reuse, R2.reuse, 0x2 ;  /* 0x0000000214107211 */ /* 0x0c0fe400078c10ff */
[----:B------:R-:W-:Y:S01]  /*58b0*/  ISETP.LT.AND P4, PT, R93, R111, !P0 ;  /* 0x0000006f5d00720c */ /* 0x000fe20004781270 */
[----:B------:R2:W-:Y:S01]  /*58c0*/  @P3 STG.E desc[UR10][R6.64], R40 ;  /* 0x0000002806003986 */ /* 0x0005e2000c10190a */
[----:B------:R-:W-:Y:S01]  /*58d0*/  LEA.HI.X.SX32 R17, R20, R3, 0x2, P6 ;  /* 0x0000000314117211 */ /* 0x000fe200030f16ff */
[C---:B------:R-:W-:Y:S01]  /*58e0*/  IMAD R20, R95.reuse, 0x2, R22 ;  /* 0x000000025f147824 */ /* 0x040fe200078e0216 */
[-C--:B------:R-:W-:Y:S02]  /*58f0*/  LEA R18, P6, R22, R2.reuse, 0x2 ;  /* 0x0000000216127211 */ /* 0x080fe400078c10ff */
[----:B------:R-:W-:Y:S01]  /*5900*/  ISETP.LT.AND P3, PT, R92, R111, !P0 ;  /* 0x0000006f5c00720c */ /* 0x000fe20004761270 */
[----:B------:R3:W-:Y:S01]  /*5910*/  @P2 STG.E desc[UR10][R16.64], R41 ;  /* 0x0000002910002986 */ /* 0x0007e2000c10190a */
[----:B------:R-:W-:Y:S01]  /*5920*/  LEA.HI.X.SX32 R19, R22, R3, 0x2, P6 ;  /* 0x0000000316137211 */ /* 0x000fe200030f16ff */
[----:B------:R-:W-:Y:S01]  /*5930*/  IMAD R22, R95, 0x2, R20 ;  /* 0x000000025f167824 */ /* 0x000fe200078e0214 */
[----:B-1----:R-:W-:-:S02]  /*5940*/  LEA R4, P6, R20, R2, 0x2 ;  /* 0x0000000214047211 */ /* 0x002fc400078c10ff */
[----:B------:R-:W-:Y:S01]  /*5950*/  ISETP.LT.AND P2, PT, R91, R111, !P0 ;  /* 0x0000006f5b00720c */ /* 0x000fe20004741270 */
[----:B------:R1:W-:Y:S01]  /*5960*/  @P1 STG.E desc[UR10][R18.64], R42 ;  /* 0x0000002a12001986 */ /* 0x0003e2000c10190a */
[----:B------:R-:W-:Y:S01]  /*5970*/  LEA.HI.X.SX32 R5, R20, R3, 0x2, P6 ;  /* 0x0000000314057211 */ /* 0x000fe200030f16ff */
[C---:B------:R-:W-:Y:S01]  /*5980*/  IMAD R20, R95.reuse, 0x2, R22 ;  /* 0x000000025f147824 */ /* 0x040fe200078e0216 */
[-C--:B--2---:R-:W-:Y:S02]  /*5990*/  LEA R6, P6, R22, R2.reuse, 0x2 ;  /* 0x0000000216067211 */ /* 0x084fe400078c10ff */
[----:B------:R-:W-:Y:S01]  /*59a0*/  ISETP.LT.AND P1, PT, R90, R111, !P0 ;  /* 0x0000006f5a00720c */ /* 0x000fe20004721270 */
[----:B------:R2:W-:Y:S01]  /*59b0*/  @P5 STG.E desc[UR10][R4.64], R43 ;  /* 0x0000002b04005986 */ /* 0x0005e2000c10190a */
[----:B------:R-:W-:Y:S01]  /*59c0*/  LEA.HI.X.SX32 R7, R22, R3, 0x2, P6 ;  /* 0x0000000316077211 */ /* 0x000fe200030f16ff */
[----:B------:R-:W-:Y:S01]  /*59d0*/  IMAD R22, R95, 0x2, R20 ;  /* 0x000000025f167824 */ /* 0x000fe200078e0214 */
[----:B---3--:R-:W-:-:S02]  /*59e0*/  LEA R16, P6, R20, R2, 0x2 ;  /* 0x0000000214107211 */ /* 0x008fc400078c10ff */
[----:B------:R-:W-:Y:S01]  /*59f0*/  ISETP.LT.AND P5, PT, R89, R111, !P0 ;  /* 0x0000006f5900720c */ /* 0x000fe200047a1270 */
[----:B------:R3:W-:Y:S01]  /*5a00*/  @P4 STG.E desc[UR10][R6.64], R36 ;  /* 0x0000002406004986 */ /* 0x0007e2000c10190a */
[----:B------:R-:W-:Y:S01]  /*5a10*/  LEA.HI.X.SX32 R17, R20, R3, 0x2, P6 ;  /* 0x0000000314117211 */ /* 0x000fe200030f16ff */
[C---:B------:R-:W-:Y:S01]  /*5a20*/  IMAD R20, R95.reuse, 0x2, R22 ;  /* 0x000000025f147824 */ /* 0x040fe200078e0216 */
[-C--:B-1----:R-:W-:Y:S02]  /*5a30*/  LEA R18, P6, R22, R2.reuse, 0x2 ;  /* 0x0000000216127211 */ /* 0x082fe400078c10ff */
[----:B------:R-:W-:Y:S01]  /*5a40*/  ISETP.LT.AND P4, PT, R88, R111, !P0 ;  /* 0x0000006f5800720c */ /* 0x000fe20004781270 */
[----:B------:R1:W-:Y:S01]  /*5a50*/  @P3 STG.E desc[UR10][R16.64], R37 ;  /* 0x0000002510003986 */ /* 0x0003e2000c10190a */
[----:B------:R-:W-:Y:S01]  /*5a60*/  LEA.HI.X.SX32 R19, R22, R3, 0x2, P6 ;  /* 0x0000000316137211 */ /* 0x000fe200030f16ff */
[----:B------:R-:W-:Y:S01]  /*5a70*/  IMAD R22, R95, 0x2, R20 ;  /* 0x000000025f167824 */ /* 0x000fe200078e0214 */
[----:B--2---:R-:W-:-:S02]  /*5a80*/  LEA R4, P6, R20, R2, 0x2 ;  /* 0x0000000214047211 */ /* 0x004fc400078c10ff */
[----:B------:R-:W-:Y:S01]  /*5a90*/  ISETP.LT.AND P3, PT, R85, R111, !P0 ;  /* 0x0000006f5500720c */ /* 0x000fe20004761270 */
[----:B------:R2:W-:Y:S01]  /*5aa0*/  @P2 STG.E desc[UR10][R18.64], R38 ;  /* 0x0000002612002986 */ /* 0x0005e2000c10190a */
[----:B------:R-:W-:Y:S01]  /*5ab0*/  LEA.HI.X.SX32 R5, R20, R3, 0x2, P6 ;  /* 0x0000000314057211 */ /* 0x000fe200030f16ff */
[C---:B------:R-:W-:Y:S01]  /*5ac0*/  IMAD R20, R95.reuse, 0x2, R22 ;  /* 0x000000025f147824 */ /* 0x040fe200078e0216 */
[-C--:B---3--:R-:W-:Y:S02]  /*5ad0*/  LEA R6, P6, R22, R2.reuse, 0x2 ;  /* 0x0000000216067211 */ /* 0x088fe400078c10ff */
        /* <DEDUP_REMOVED lines=56> */
[C---:B---3--:R-:W-:Y:S01]  /*5e60*/  IMAD R6, R95.reuse, 0x2, R22 ;  /* 0x000000025f067824 */ /* 0x048fe200078e0216 */
[----:B------:R-:W-:Y:S01]  /*5e70*/  LEA.HI.X.SX32 R5, R20, R3, 0x2, P6 ;  /* 0x0000000314057211 */ /* 0x000fe200030f16ff */
[----:B------:R2:W-:Y:S01]  /*5e80*/  @P5 STG.E desc[UR10][R18.64], R62 ;  /* 0x0000003e12005986 */ /* 0x0005e2000c10190a */
[-C--:B------:R-:W-:Y:S02]  /*5e90*/  LEA R20, P6, R22, R2.reuse, 0x2 ;  /* 0x0000000216147211 */ /* 0x080fe400078c10ff */
[----:B------:R-:W-:Y:S01]  /*5ea0*/  ISETP.LT.AND P5, PT, R68, R111, !P0 ;  /* 0x0000006f4400720c */ /* 0x000fe200047a1270 */
[----:B------:R-:W-:Y:S01]  /*5eb0*/  @P4 STG.E desc[UR10][R4.64], R63 ;  /* 0x0000003f04004986 */ /* 0x000fe2000c10190a */
[----:B------:R-:W-:Y:S01]  /*5ec0*/  LEA.HI.X.SX32 R21, R22, R3, 0x2, P6 ;  /* 0x0000000316157211 */ /* 0x000fe200030f16ff */
[----:B------:R-:W-:Y:S01]  /*5ed0*/  IMAD R22, R95, 0x2, R6 ;  /* 0x000000025f167824 */ /* 0x000fe200078e0206 */
[----:B-1----:R-:W-:-:S02]  /*5ee0*/  LEA R16, P6, R6, R2, 0x2 ;  /* 0x0000000206107211 */ /* 0x002fc400078c10ff */
[----:B------:R-:W-:Y:S01]  /*5ef0*/  ISETP.LT.AND P4, PT, R51, R111, !P0 ;  /* 0x0000006f3300720c */ /* 0x000fe20004781270 */
[C---:B------:R-:W-:Y:S01]  /*5f00*/  IMAD R36, R95.reuse, 0x2, R22 ;  /* 0x000000025f247824 */ /* 0x040fe200078e0216 */
[----:B------:R-:W-:Y:S01]  /*5f10*/  LEA.HI.X.SX32 R17, R6, R3, 0x2, P6 ;  /* 0x0000000306117211 */ /* 0x000fe200030f16ff */
[----:B------:R1:W-:Y:S01]  /*5f20*/  @P3 STG.E desc[UR10][R20.64], R44 ;  /* 0x0000002c14003986 */ /* 0x0003e2000c10190a */
[-C--:B--2---:R-:W-:Y:S01]  /*5f30*/  LEA R18, P6, R22, R2.reuse, 0x2 ;  /* 0x0000000216127211 */ /* 0x084fe200078c10ff */
[C---:B------:R-:W-:Y:S01]  /*5f40*/  IMAD R38, R95.reuse, 0x2, R36 ;  /* 0x000000025f267824 */ /* 0x040fe200078e0224 */
[----:B------:R-:W-:Y:S01]  /*5f50*/  ISETP.LT.AND P3, PT, R50, R111, !P0 ;  /* 0x0000006f3200720c */ /* 0x000fe20004761270 */
[----:B------:R-:W2:Y:S01]  /*5f60*/  LDS.128 R4, [R0] ;  /* 0x0000000000047984 */ /* 0x000ea20000000c00 */
[----:B------:R-:W-:Y:S01]  /*5f70*/  LEA.HI.X.SX32 R19, R22, R3, 0x2, P6 ;  /* 0x0000000316137211 */ /* 0x000fe200030f16ff */
[----:B------:R-:W-:Y:S01]  /*5f80*/  IMAD R40, R95, 0x2, R38 ;  /* 0x000000025f287824 */ /* 0x000fe200078e0226 */
[----:B------:R-:W-:Y:S01]  /*5f90*/  LEA R22, P6, R36, R2, 0x2 ;  /* 0x0000000224167211 */ /* 0x000fe200078c10ff */
[----:B------:R3:W-:Y:S01]  /*5fa0*/  @P2 STG.E desc[UR10][R16.64], R45 ;  /* 0x0000002d10002986 */ /* 0x0007e2000c10190a */
[----:B------:R-:W-:-:S02]  /*5fb0*/  ISETP.LT.AND P2, PT, R49, R111, !P0 ;  /* 0x0000006f3100720c */ /* 0x000fc40004741270 */
[----:B------:R-:W-:Y:S01]  /*5fc0*/  LEA.HI.X.SX32 R23, R36, R3, 0x2, P6 ;  /* 0x0000000324177211 */ /* 0x000fe200030f16ff */
[----:B------:R-:W-:Y:S01]  /*5fd0*/  @P1 STG.E desc[UR10][R18.64], R46 ;  /* 0x0000002e12001986 */ /* 0x000fe2000c10190a */
[-C--:B-1----:R-:W-:Y:S02]  /*5fe0*/  LEA R20, P6, R38, R2.reuse, 0x2 ;  /* 0x0000000226147211 */ /* 0x082fe400078c10ff */
[----:B------:R-:W-:Y:S01]  /*5ff0*/  ISETP.LT.AND P1, PT, R48, R111, !P0 ;  /* 0x0000006f3000720c */ /* 0x000fe20004721270 */
[----:B------:R1:W-:Y:S01]  /*6000*/  @P5 STG.E desc[UR10][R22.64], R47 ;  /* 0x0000002f16005986 */ /* 0x0003e2000c10190a */
[----:B------:R-:W-:Y:S02]  /*6010*/  LEA.HI.X.SX32 R21, R38, R3, 0x2, P6 ;  /* 0x0000000326157211 */ /* 0x000fe400030f16ff */
[C---:B------:R-:W-:Y:S01]  /*6020*/  LEA R36, P6, R40.reuse, R2, 0x2 ;  /* 0x0000000228247211 */ /* 0x040fe200078c10ff */
[----:B---3--:R-:W-:Y:S01]  /*6030*/  IMAD R16, R95, 0x2, R40 ;  /* 0x000000025f107824 */ /* 0x008fe200078e0228 */
[----:B------:R-:W-:Y:S01]  /*6040*/  ISETP.LT.AND P5, PT, R35, R111, !P0 ;  /* 0x0000006f2300720c */ /* 0x000fe200047a1270 */
[----:B------:R3:W-:Y:S01]  /*6050*/  @P4 STG.E desc[UR10][R20.64], R28 ;  /* 0x0000001c14004986 */ /* 0x0007e2000c10190a */
[----:B------:R-:W-:Y:S01]  /*6060*/  LEA.HI.X.SX32 R37, R40, R3, 0x2, P6 ;  /* 0x0000000328257211 */ /* 0x000fe200030f16ff */
[----:B------:R-:W-:Y:S01]  /*6070*/  IMAD R38, R95, 0x2, R16 ;  /* 0x000000025f267824 */ /* 0x000fe200078e0210 */
[----:B------:R-:W-:-:S02]  /*6080*/  ISETP.LT.AND P4, PT, R34, R111, !P0 ;  /* 0x0000006f2200720c */ /* 0x000fc40004781270 */
[CC--:B------:R-:W-:Y:S01]  /*6090*/  LEA R34, P6, R16.reuse, R2.reuse, 0x2 ;  /* 0x0000000210227211 */ /* 0x0c0fe200078c10ff */
[----:B------:R-:W-:Y:S01]  /*60a0*/  IMAD R40, R95, 0x2, R38 ;  /* 0x000000025f287824 */ /* 0x000fe200078e0226 */
[----:B------:R4:W-:Y:S01]  /*60b0*/  @P3 STG.E desc[UR10][R36.64], R29 ;  /* 0x0000001d24003986 */ /* 0x0009e2000c10190a */
[----:B------:R-:W-:Y:S02]  /*60c0*/  ISETP.LT.AND P3, PT, R33, R111, !P0 ;  /* 0x0000006f2100720c */ /* 0x000fe40004761270 */
[-C--:B------:R-:W-:Y:S02]  /*60d0*/  LEA.HI.X.SX32 R35, R16, R3.reuse, 0x2, P6 ;  /* 0x0000000310237211 */ /* 0x080fe400030f16ff */
[----:B------:R-:W5:Y:S01]  /*60e0*/  LDS.128 R16, [R0+0x2000] ;  /* 0x0020000000107984 */ /* 0x000f620000000c00 */
[C---:B-1----:R-:W-:Y:S01]  /*60f0*/  LEA R22, P6, R38.reuse, R2, 0x2 ;  /* 0x0000000226167211 */ /* 0x042fe200078c10ff */
[----:B---3--:R-:W-:Y:S02]  /*6100*/  IMAD R20, R95, 0x2, R40 ;  /* 0x000000025f147824 */ /* 0x008fe400078e0228 */
[----:B------:R1:W-:Y:S01]  /*6110*/  @P2 STG.E desc[UR10][R34.64], R30 ;  /* 0x0000001e22002986 */ /* 0x0003e2000c10190a */
[----:B------:R-:W-:-:S02]  /*6120*/  LEA.HI.X.SX32 R23, R38, R3, 0x2, P6 ;  /* 0x0000000326177211 */ /* 0x000fc400030f16ff */
[-C--:B------:R-:W-:Y:S02]  /*6130*/  LEA R38, P6, R40, R2.reuse, 0x2 ;  /* 0x0000000228267211 */ /* 0x080fe400078c10ff */
[----:B------:R-:W-:Y:S01]  /*6140*/  ISETP.LT.AND P2, PT, R32, R111, !P0 ;  /* 0x0000006f2000720c */ /* 0x000fe20004741270 */
[----:B------:R-:W-:Y:S01]  /*6150*/  IMAD R32, R95, 0x2, R20 ;  /* 0x000000025f207824 */ /* 0x000fe200078e0214 */
[----:B------:R-:W-:Y:S01]  /*6160*/  LEA.HI.X.SX32 R39, R40, R3, 0x2, P6 ;  /* 0x0000000328277211 */ /* 0x000fe200030f16ff */
[----:B------:R3:W-:Y:S01]  /*6170*/  @P1 STG.E desc[UR10][R22.64], R31 ;  /* 0x0000001f16001986 */ /* 0x0007e2000c10190a */
[CC--:B------:R-:W-:Y:S02]  /*6180*/  LEA R28, P6, R20.reuse, R2.reuse, 0x2 ;  /* 0x00000002141c7211 */ /* 0x0c0fe400078c10ff */
[----:B------:R-:W-:Y:S01]  /*6190*/  ISETP.LT.AND P1, PT, R27, R111, !P0 ;  /* 0x0000006f1b00720c */ /* 0x000fe20004721270 */
[----:B--2---:R-:W-:Y:S01]  /*61a0*/  @P5 STG.E desc[UR10][R38.64], R4 ;  /* 0x0000000426005986 */ /* 0x004fe2000c10190a */
[----:B----4-:R-:W-:Y:S01]  /*61b0*/  LEA.HI.X.SX32 R29, R20, R3, 0x2, P6 ;  /* 0x00000003141d7211 */ /* 0x010fe200030f16ff */
[C---:B-1----:R-:W-:Y:S01]  /*61c0*/  IMAD R34, R95.reuse, 0x2, R32 ;  /* 0x000000025f227824 */ /* 0x042fe200078e0220 */
[----:B------:R-:W-:Y:S01]  /*61d0*/  ISETP.LT.AND P5, PT, R26, R111, !P0 ;  /* 0x0000006f1a00720c */ /* 0x000fe200047a1270 */
[----:B------:R-:W1:Y:S01]  /*61e0*/  LDS.128 R20, [R0+0x4000] ;  /* 0x0040000000147984 */ /* 0x000e620000000c00 */
[----:B------:R-:W-:Y:S01]  /*61f0*/  LEA R26, P6, R32, R2, 0x2 ;  /* 0x00000002201a7211 */ /* 0x000fe200078c10ff */
[----:B------:R-:W-:-:S02]  /*6200*/  IMAD R36, R95, 0x2, R34 ;  /* 0x000000025f247824 */ /* 0x000fc400078e0222 */
[----:B------:R2:W-:Y:S01]  /*6210*/  @P4 STG.E desc[UR10][R28.64], R5 ;  /* 0x000000051c004986 */ /* 0x0005e2000c10190a */
[----:B------:R-:W-:Y:S02]  /*6220*/  LEA.HI.X.SX32 R27, R32, R3, 0x2, P6 ;  /* 0x00000003201b7211 */ /* 0x000fe400030f16ff */
[CC--:B------:R-:W-:Y:S02]  /*6230*/  LEA R30, P6, R34.reuse, R2.reuse, 0x2 ;  /* 0x00000002221e7211 */ /* 0x0c0fe400078c10ff */
[----:B------:R-:W-:Y:S01]  /*6240*/  ISETP.LT.AND P4, PT, R25, R111, !P0 ;  /* 0x0000006f1900720c */ /* 0x000fe20004781270 */
[----:B------:R4:W-:Y:S01]  /*6250*/  @P3 STG.E desc[UR10][R26.64], R6 ;  /* 0x000000061a003986 */ /* 0x0009e2000c10190a */
[----:B---3--:R-:W-:Y:S02]  /*6260*/  LEA.HI.X.SX32 R31, R34, R3, 0x2, P6 ;  /* 0x00000003221f7211 */ /* 0x008fe400030f16ff */
[-C--:B------:R-:W-:Y:S02]  /*6270*/  LEA R32, P6, R36, R2.reuse, 0x2 ;  /* 0x0000000224207211 */ /* 0x080fe400078c10ff */
[----:B------:R-:W-:Y:S01]  /*6280*/  ISETP.LT.AND P3, PT, R24, R111, !P0 ;  /* 0x0000006f1800720c */ /* 0x000fe20004761270 */
[----:B------:R-:W-:Y:S01]  /*6290*/  IMAD R24, R95, 0x2, R36 ;  /* 0x000000025f187824 */ /* 0x000fe200078e0224 */
[----:B------:R-:W-:Y:S01]  /*62a0*/  LEA.HI.X.SX32 R33, R36, R3, 0x2, P6 ;  /* 0x0000000324217211 */ /* 0x000fe200030f16ff */
[----:B------:R3:W-:Y:S01]  /*62b0*/  @P2 STG.E desc[UR10][R30.64], R7 ;  /* 0x000000071e002986 */ /* 0x0007e2000c10190a */
[-C--:B------:R-:W-:Y:S01]  /*62c0*/  ISETP.LT.AND P2, PT, R15, R111.reuse, !P0 ;  /* 0x0000006f0f00720c */ /* 0x080fe20004741270 */
[C---:B--2---:R-:W-:Y:S01]  /*62d0*/  IMAD R28, R95.reuse, 0x2, R24 ;  /* 0x000000025f1c7824 */ /* 0x044fe200078e0218 */
[----:B------:R-:W-:Y:S01]  /*62e0*/  LEA R4, P6, R24, R2, 0x2 ;  /* 0x0000000218047211 */ /* 0x000fe200078c10ff */
[----:B-----5:R2:W-:Y:S01]  /*62f0*/  @P1 STG.E desc[UR10][R32.64], R16 ;  /* 0x0000001020001986 */ /* 0x0205e2000c10190a */
[----:B------:R-:W-:Y:S01]  /*6300*/  ISETP.LT.AND P1, PT, R14, R111, !P0 ;  /* 0x0000006f0e00720c */ /* 0x000fe20004721270 */
[----:B------:R-:W-:Y:S01]  /*6310*/  IMAD R14, R95, 0x2, R28 ;  /* 0x000000025f0e7824 */ /* 0x000fe200078e021c */
[----:B------:R-:W-:-:S02]  /*6320*/  LEA.HI.X.SX32 R5, R24, R3, 0x2, P6 ;  /* 0x0000000318057211 */ /* 0x000fc400030f16ff */
[CC--:B------:R-:W-:Y:S01]  /*6330*/  LEA R24, P6, R28.reuse, R2.reuse, 0x2 ;  /* 0x000000021c187211 */ /* 0x0c0fe200078c10ff */
[----:B----4-:R-:W-:Y:S02]  /*6340*/  IMAD R26, R95, 0x2, R14 ;  /* 0x000000025f1a7824 */ /* 0x010fe400078e020e */
[----:B------:R4:W-:Y:S01]  /*6350*/  @P5 STG.E desc[UR10][R4.64], R17 ;  /* 0x0000001104005986 */ /* 0x0009e2000c10190a */
[----:B------:R-:W-:Y:S02]  /*6360*/  LEA.HI.X.SX32 R25, R28, R3, 0x2, P6 ;  /* 0x000000031c197211 */ /* 0x000fe400030f16ff */
[CC--:B------:R-:W-:Y:S01]  /*6370*/  LEA R6, P6, R14.reuse, R2.reuse, 0x2 ;  /* 0x000000020e067211 */ /* 0x0c0fe200078c10ff */
[----:B------:R-:W5:Y:S01]  /*6380*/  LDS.128 R28, [R0+0x6000] ;  /* 0x00600000001c7984 */ /* 0x000f620000000c00 */
[----:B------:R-:W-:Y:S02]  /*6390*/  ISETP.LT.AND P5, PT, R13, R111, !P0 ;  /* 0x0000006f0d00720c */ /* 0x000fe400047a1270 */
[----:B---3--:R-:W-:Y:S01]  /*63a0*/  LEA.HI.X.SX32 R7, R14, R3, 0x2, P6 ;  /* 0x000000030e077211 */ /* 0x008fe200030f16ff */
[----:B------:R3:W-:Y:S01]  /*63b0*/  @P4 STG.E desc[UR10][R24.64], R18 ;  /* 0x0000001218004986 */ /* 0x0007e2000c10190a */
[-C--:B------:R-:W-:Y:S01]  /*63c0*/  ISETP.LT.AND P4, PT, R12, R111.reuse, !P0 ;  /* 0x0000006f0c00720c */ /* 0x080fe20004781270 */
[----:B------:R-:W-:Y:S01]  /*63d0*/  IMAD R14, R95, 0x2, R26 ;  /* 0x000000025f0e7824 */ /* 0x000fe200078e021a */
[C---:B------:R-:W-:Y:S01]  /*63e0*/  LEA R12, P6, R26.reuse, R2, 0x2 ;  /* 0x000000021a0c7211 */ /* 0x040fe200078c10ff */
[----:B------:R1:W-:Y:S01]  /*63f0*/  @P3 STG.E desc[UR10][R6.64], R19 ;  /* 0x0000001306003986 */ /* 0x0003e2000c10190a */
[----:B------:R-:W-:Y:S01]  /*6400*/  ISETP.LT.AND P3, PT, R11, R111, !P0 ;  /* 0x0000006f0b00720c */ /* 0x000fe20004761270 */
[----:B--2---:R-:W-:Y:S01]  /*6410*/  IMAD R16, R95, 0x2, R14 ;  /* 0x000000025f107824 */ /* 0x004fe200078e020e */
[----:B------:R-:W-:-:S02]  /*6420*/  LEA.HI.X.SX32 R13, R26, R3, 0x2, P6 ;  /* 0x000000031a0d7211 */ /* 0x000fc400030f16ff */
[----:B----4-:R-:W-:Y:S01]  /*6430*/  LEA R4, P6, R14, R2, 0x2 ;  /* 0x000000020e047211 */ /* 0x010fe200078c10ff */
[----:B---3--:R-:W-:-:S03]  /*6440*/  IMAD R18, R95, 0x2, R16 ;  /* 0x000000025f127824 */ /* 0x008fc600078e0210 */
[----:B------:R-:W-:Y:S01]  /*6450*/  LEA.HI.X.SX32 R5, R14, R3, 0x2, P6 ;  /* 0x000000030e057211 */ /* 0x000fe200030f16ff */
[----:B-1----:R1:W-:Y:S01]  /*6460*/  @P2 STG.E desc[UR10][R12.64], R20 ;  /* 0x000000140c002986 */ /* 0x0023e2000c10190a */
[----:B------:R-:W-:Y:S01]  /*6470*/  ISETP.LT.AND P2, PT, R10, R111, !P0 ;  /* 0x0000006f0a00720c */ /* 0x000fe20004741270 */
[C---:B------:R-:W-:Y:S01]  /*6480*/  IMAD R0, R95.reuse, 0x2, R18 ;  /* 0x000000025f007824 */ /* 0x040fe200078e0212 */
[-C--:B------:R-:W-:Y:S01]  /*6490*/  LEA R10, P6, R16, R2.reuse, 0x2 ;  /* 0x00000002100a7211 */ /* 0x080fe200078c10ff */
[----:B------:R2:W-:Y:S01]  /*64a0*/  @P1 STG.E desc[UR10][R4.64], R21 ;  /* 0x0000001504001986 */ /* 0x0005e2000c10190a */
[-C--:B------:R-:W-:Y:S01]  /*64b0*/  LEA R6, P1, R18, R2.reuse, 0x2 ;  /* 0x0000000212067211 */ /* 0x080fe200078210ff */
[C---:B------:R-:W-:Y:S01]  /*64c0*/  IMAD R24, R95.reuse, 0x2, R0 ;  /* 0x000000025f187824 */ /* 0x040fe200078e0200 */
[-C--:B------:R-:W-:Y:S02]  /*64d0*/  LEA.HI.X.SX32 R11, R16, R3.reuse, 0x2, P6 ;  /* 0x00000003100b7211 */ /* 0x080fe400030f16ff */
[-C--:B------:R-:W-:Y:S01]  /*64e0*/  LEA.HI.X.SX32 R7, R18, R3.reuse, 0x2, P1 ;  /* 0x0000000312077211 */ /* 0x080fe200008f16ff */
[C---:B------:R-:W-:Y:S01]  /*64f0*/  IMAD R26, R95.reuse, 0x2, R24 ;  /* 0x000000025f1a7824 */ /* 0x040fe200078e0218 */
[-C--:B------:R-:W-:Y:S01]  /*6500*/  LEA R14, P6, R0, R2.reuse, 0x2 ;  /* 0x00000002000e7211 */ /* 0x080fe200078c10ff */
[----:B------:R2:W-:Y:S01]  /*6510*/  @P5 STG.E desc[UR10][R10.64], R22 ;  /* 0x000000160a005986 */ /* 0x0005e2000c10190a */
[----:B-1----:R-:W-:Y:S01]  /*6520*/  LEA R12, P1, R24, R2, 0x2 ;  /* 0x00000002180c7211 */ /* 0x002fe200078210ff */
[----:B------:R-:W-:Y:S01]  /*6530*/  IMAD R95, R95, 0x2, R26 ;  /* 0x000000025f5f7824 */ /* 0x000fe200078e021a */
[-C--:B------:R-:W-:Y:S01]  /*6540*/  LEA.HI.X.SX32 R15, R0, R3.reuse, 0x2, P6 ;  /* 0x00000003000f7211 */ /* 0x080fe200030f16ff */
[----:B------:R2:W-:Y:S01]  /*6550*/  @P4 STG.E desc[UR10][R6.64], R23 ;  /* 0x0000001706004986 */ /* 0x0005e2000c10190a */
[----:B------:R-:W-:-:S02]  /*6560*/  LEA.HI.X.SX32 R13, R24, R3, 0x2, P1 ;  /* 0x00000003180d7211 */ /* 0x000fc400008f16ff */
[-C--:B------:R-:W-:Y:S02]  /*6570*/  ISETP.LT.AND P1, PT, R9, R111.reuse, !P0 ;  /* 0x0000006f0900720c */ /* 0x080fe40004721270 */
[----:B------:R-:W-:Y:S01]  /*6580*/  ISETP.LT.AND P0, PT, R8, R111, !P0 ;  /* 0x0000006f0800720c */ /* 0x000fe20004701270 */
[----:B-----5:R2:W-:Y:S01]  /*6590*/  @P3 STG.E desc[UR10][R14.64], R28 ;  /* 0x0000001c0e003986 */ /* 0x0205e2000c10190a */
[----:B------:R-:W-:-:S03]  /*65a0*/  LEA R16, P6, R26, R2, 0x2 ;  /* 0x000000021a107211 */ /* 0x000fc600078c10ff */
[----:B------:R2:W-:Y:S01]  /*65b0*/  @P2 STG.E desc[UR10][R12.64], R29 ;  /* 0x0000001d0c002986 */ /* 0x0005e2000c10190a */
[----:B------:R-:W-:Y:S02]  /*65c0*/  LEA.HI.X.SX32 R17, R26, R3, 0x2, P6 ;  /* 0x000000031a117211 */ /* 0x000fe400030f16ff */
[----:B------:R-:W-:-:S03]  /*65d0*/  LEA R2, P6, R95, R2, 0x2 ;  /* 0x000000025f027211 */ /* 0x000fc600078c10ff */
[----:B------:R2:W-:Y:S01]  /*65e0*/  @P1 STG.E desc[UR10][R16.64], R30 ;  /* 0x0000001e10001986 */ /* 0x0005e2000c10190a */
[----:B------:R-:W-:Y:S01]  /*65f0*/  LEA.HI.X.SX32 R3, R95, R3, 0x2, P6 ;  /* 0x000000035f037211 */ /* 0x000fe200030f16ff */
[----:B------:R-:W-:Y:S08]  /*6600*/  @!P0 EXIT ;  /* 0x000000000000894d */ /* 0x000ff00003800000 */
[----:B------:R-:W-:Y:S01]  /*6610*/  STG.E desc[UR10][R2.64], R31 ;  /* 0x0000001f02007986 */ /* 0x000fe2000c10190a */
[----:B------:R-:W-:Y:S05]  /*6620*/  EXIT ;  /* 0x000000000000794d */ /* 0x000fea0003800000 */
.L_x_3:
[----:B------:R-:W-:-:S00]  /*6630*/  BRA `(.L_x_3) ;  /* 0xfffffffc00fc7947 */ /* 0x000fc0000383ffff */
[----:B------:R-:W-:-:S00]  /*6640*/  NOP ;  /* 0x0000000000007918 */ /* 0x000fc00000000000 */
        /* <DEDUP_REMOVED lines=11> */
.L_x_4:


//--------------------- .nv.shared.matmul_kernel  --------------------------
	.section	.nv.shared.matmul_kernel,"aw",@nobits
	.sectionflags	@""
	.align	16
	.zero		1024


//--------------------- .nv.shared.reserved.0     --------------------------
	.section	.nv.shared.reserved.0,"aw",@nobits
	.weak		__nv_reservedSMEM_offset_0_alias
	.size		__nv_reservedSMEM_offset_0_alias, 0, 64
	.other		__nv_reservedSMEM_offset_0_alias,@"STO_CUDA_RESERVED_SHARED STV_DEFAULT"
__nv_reservedSMEM_offset_0_alias:
	.zero		0
	.zero		64


//--------------------- .nv.constant0.matmul_kernel --------------------------
	.section	.nv.constant0.matmul_kernel,"a",@progbits
	.sectionflags	@""
	.align	4
.nv.constant0.matmul_kernel:
	.zero		976


//--------------------- SYMBOLS --------------------------

	.type		.nv.reservedSmem.offset0,@object
	.size		.nv.reservedSmem.offset0,0x4
	.type		.nv.reservedSmem.cap,@object
	.size		.nv.reservedSmem.cap,0x4
